# CuTe-DSL kernel — source=cudnn_frontend_dsl family=grouped_gemm_swiglu
# config = {"ab_dtype": "Float4E2M1FN", "sf_vec": 32, "d_dtype": "BFloat16", "vector_f32": false, "mma_mn": [256, 128], "cluster_mn": [2, 1]}


// ===== COMPILED SASS (sm_100a) =====

	.target	sm_100a

	.elftype	@"ET_EXEC"


//--------------------- .note.nv.tkinfo           --------------------------
	.section	.note.nv.tkinfo,"",@"SHT_NOTE"
	.sectionflags	@"SHF_NOTE_NV_TKINFO"
	.tkinfo
        /*0018*/ 	.word	0x00000081
        /*0030*/ 	.string	""
        /*0030*/ 	.string	"ptxas"
        /*0030*/ 	.string	"Cuda compilation tools, release 12.9, V12.9.83"
        /*0030*/ 	.string	"Build system must define TOOLS_VERSION_EXTENDED"
        /*0030*/ 	.string	"-O 3 -arch sm_100a "



//--------------------- .note.nv.cuver            --------------------------
	.section	.note.nv.cuver,"",@"SHT_NOTE"
	.sectionflags	@"SHF_NOTE_NV_CUVER"
        /*0018*/ 	.short	0x0001
        /*001a*/ 	.short	0x0064
        /*001c*/ 	.short	0x0001
        /*001e*/ 	.short	0x0000
        /*0020*/ 	.short	0x0001
        /*0022*/ 	.short	0x0000


//--------------------- .nv.info                  --------------------------
	.section	.nv.info,"",@"SHT_CUDA_INFO"
	.align	4


	//----- nvinfo : EIATTR_REGCOUNT
	.align		4
        /*0000*/ 	.byte	0x04, 0x2f
        /*0002*/ 	.short	(.L_6 - .L_5)
	.align		4
.L_5:
        /*0004*/ 	.word	index@(kernel_cutlass_kernel_cudnngrouped_gemmgrouped_gemm_swiglugrouped_gemm_swiglu_quantBlockScaledContiguousGroupedGemmKernel_object_at__TiledMMA_ThrLayoutVMNK21111000_PermutationMNK____MMAAt_0)
        /*0008*/ 	.word	0x00000089


	//----- nvinfo : EIATTR_FRAME_SIZE
	.align		4
.L_6:
        /*000c*/ 	.byte	0x04, 0x11
        /*000e*/ 	.short	(.L_8 - .L_7)
	.align		4
.L_7:
        /*0010*/ 	.word	index@($__internal_2_$__cuda_sm10x_tcgen05_guardrail_trap_unallocated_columns_being_dealloced)
        /*0014*/ 	.word	0x00000000


	//----- nvinfo : EIATTR_FRAME_SIZE
	.align		4
.L_8:
        /*0018*/ 	.byte	0x04, 0x11
        /*001a*/ 	.short	(.L_10 - .L_9)
	.align		4
.L_9:
        /*001c*/ 	.word	index@($__internal_1_$__cuda_sm10x_tcgen05_guardrail_trap_phase_invalid_during_alloc)
        /*0020*/ 	.word	0x00000000


	//----- nvinfo : EIATTR_FRAME_SIZE
	.align		4
.L_10:
        /*0024*/ 	.byte	0x04, 0x11
        /*0026*/ 	.short	(.L_12 - .L_11)
	.align		4
.L_11:
        /*0028*/ 	.word	index@($__internal_0_$__cuda_sm10x_tcgen05_guardrail_trap_col_being_dealloced_not_returned_by_alloc)
        /*002c*/ 	.word	0x00000000


	//----- nvinfo : EIATTR_FRAME_SIZE
	.align		4
.L_12:
        /*0030*/ 	.byte	0x04, 0x11
        /*0032*/ 	.short	(.L_14 - .L_13)
	.align		4
.L_13:
        /*0034*/ 	.word	index@(kernel_cutlass_kernel_cudnngrouped_gemmgrouped_gemm_swiglugrouped_gemm_swiglu_quantBlockScaledContiguousGroupedGemmKernel_object_at__TiledMMA_ThrLayoutVMNK21111000_PermutationMNK____MMAAt_0)
        /*0038*/ 	.word	0x00000000


	//----- nvinfo : EIATTR_MIN_STACK_SIZE
	.align		4
.L_14:
        /*003c*/ 	.byte	0x04, 0x12
        /*003e*/ 	.short	(.L_16 - .L_15)
	.align		4
.L_15:
        /*0040*/ 	.word	index@(kernel_cutlass_kernel_cudnngrouped_gemmgrouped_gemm_swiglugrouped_gemm_swiglu_quantBlockScaledContiguousGroupedGemmKernel_object_at__TiledMMA_ThrLayoutVMNK21111000_PermutationMNK____MMAAt_0)
        /*0044*/ 	.word	0x00000000
.L_16:


//--------------------- .nv.info.kernel_cutlass_kernel_cudnngrouped_gemmgrouped_gemm_swiglugrouped_gemm_swiglu_quantBlockScaledContiguousGroupedGemmKernel_object_at__TiledMMA_ThrLayoutVMNK21111000_PermutationMNK____MMAAt_0 --------------------------
	.section	.nv.info.kernel_cutlass_kernel_cudnngrouped_gemmgrouped_gemm_swiglugrouped_gemm_swiglu_quantBlockScaledContiguousGroupedGemmKernel_object_at__TiledMMA_ThrLayoutVMNK21111000_PermutationMNK____MMAAt_0,"",@"SHT_CUDA_INFO"
	.sectionflags	@""
	.align	4


	//----- nvinfo : EIATTR_CUDA_API_VERSION
	.align		4
        /*0000*/ 	.byte	0x04, 0x37
        /*0002*/ 	.short	(.L_18 - .L_17)
.L_17:
        /*0004*/ 	.word	0x00000081


	//----- nvinfo : EIATTR_KPARAM_INFO
	.align		4
.L_18:
        /*0008*/ 	.byte	0x04, 0x17
        /*000a*/ 	.short	(.L_20 - .L_19)
.L_19:
        /*000c*/ 	.word	0x00000000
        /*0010*/ 	.short	0x000f
        /*0012*/ 	.short	0x03f8
        /*0014*/ 	.byte	0x00, 0xf0, 0x31, 0x00


	//----- nvinfo : EIATTR_KPARAM_INFO
	.align		4
.L_20:
        /*0018*/ 	.byte	0x04, 0x17
        /*001a*/ 	.short	(.L_22 - .L_21)
.L_21:
        /*001c*/ 	.word	0x00000000
        /*0020*/ 	.short	0x000e
        /*0022*/ 	.short	0x03ec
        /*0024*/ 	.byte	0x00, 0xf0, 0x31, 0x00


	//----- nvinfo : EIATTR_KPARAM_INFO
	.align		4
.L_22:
        /*0028*/ 	.byte	0x04, 0x17
        /*002a*/ 	.short	(.L_24 - .L_23)
.L_23:
        /*002c*/ 	.word	0x00000000
        /*0030*/ 	.short	0x000d
        /*0032*/ 	.short	0x03e0
        /*0034*/ 	.byte	0x00, 0xf0, 0x31, 0x00


	//----- nvinfo : EIATTR_KPARAM_INFO
	.align		4
.L_24:
        /*0038*/ 	.byte	0x04, 0x17
        /*003a*/ 	.short	(.L_26 - .L_25)
.L_25:
        /*003c*/ 	.word	0x00000000
        /*0040*/ 	.short	0x000c
        /*0042*/ 	.short	0x03d8
        /*0044*/ 	.byte	0x00, 0xf0, 0x21, 0x00


	//----- nvinfo : EIATTR_KPARAM_INFO
	.align		4
.L_26:
        /*0048*/ 	.byte	0x04, 0x17
        /*004a*/ 	.short	(.L_28 - .L_27)
.L_27:
        /*004c*/ 	.word	0x00000000
        /*0050*/ 	.short	0x000b
        /*0052*/ 	.short	0x03d0
        /*0054*/ 	.byte	0x00, 0xf0, 0x21, 0x00


	//----- nvinfo : EIATTR_KPARAM_INFO
	.align		4
.L_28:
        /*0058*/ 	.byte	0x04, 0x17
        /*005a*/ 	.short	(.L_30 - .L_29)
.L_29:
        /*005c*/ 	.word	0x00000000
        /*0060*/ 	.short	0x000a
        /*0062*/ 	.short	0x03c8
        /*0064*/ 	.byte	0x00, 0xf0, 0x21, 0x00


	//----- nvinfo : EIATTR_KPARAM_INFO
	.align		4
.L_30:
        /*0068*/ 	.byte	0x04, 0x17
        /*006a*/ 	.short	(.L_32 - .L_31)
.L_31:
        /*006c*/ 	.word	0x00000000
        /*0070*/ 	.short	0x0009
        /*0072*/ 	.short	0x03c0
        /*0074*/ 	.byte	0x00, 0xf0, 0x21, 0x00


	//----- nvinfo : EIATTR_KPARAM_INFO
	.align		4
.L_32:
        /*0078*/ 	.byte	0x04, 0x17
        /*007a*/ 	.short	(.L_34 - .L_33)
.L_33:
        /*007c*/ 	.word	0x00000000
        /*0080*/ 	.short	0x0008
        /*0082*/ 	.short	0x0340
        /*0084*/ 	.byte	0x00, 0xf0, 0x01, 0x02


	//----- nvinfo : EIATTR_KPARAM_INFO
	.align		4
.L_34:
        /*0088*/ 	.byte	0x04, 0x17
        /*008a*/ 	.short	(.L_36 - .L_35)
.L_35:
        /*008c*/ 	.word	0x00000000
        /*0090*/ 	.short	0x0007
        /*0092*/ 	.short	0x02c0
        /*0094*/ 	.byte	0x00, 0xf0, 0x01, 0x02


	//----- nvinfo : EIATTR_KPARAM_INFO
	.align		4
.L_36:
        /*0098*/ 	.byte	0x04, 0x17
        /*009a*/ 	.short	(.L_38 - .L_37)
.L_37:
        /*009c*/ 	.word	0x00000000
        /*00a0*/ 	.short	0x0006
        /*00a2*/ 	.short	0x0240
        /*00a4*/ 	.byte	0x00, 0xf0, 0x01, 0x02


	//----- nvinfo : EIATTR_KPARAM_INFO
	.align		4
.L_38:
        /*00a8*/ 	.byte	0x04, 0x17
        /*00aa*/ 	.short	(.L_40 - .L_39)
.L_39:
        /*00ac*/ 	.word	0x00000000
        /*00b0*/ 	.short	0x0005
        /*00b2*/ 	.short	0x01c0
        /*00b4*/ 	.byte	0x00, 0xf0, 0x01, 0x02


	//----- nvinfo : EIATTR_KPARAM_INFO
	.align		4
.L_40:
        /*00b8*/ 	.byte	0x04, 0x17
        /*00ba*/ 	.short	(.L_42 - .L_41)
.L_41:
        /*00bc*/ 	.word	0x00000000
        /*00c0*/ 	.short	0x0004
        /*00c2*/ 	.short	0x0140
        /*00c4*/ 	.byte	0x00, 0xf0, 0x01, 0x02


	//----- nvinfo : EIATTR_KPARAM_INFO
	.align		4
.L_42:
        /*00c8*/ 	.byte	0x04, 0x17
        /*00ca*/ 	.short	(.L_44 - .L_43)
.L_43:
        /*00cc*/ 	.word	0x00000000
        /*00d0*/ 	.short	0x0003
        /*00d2*/ 	.short	0x00c0
        /*00d4*/ 	.byte	0x00, 0xf0, 0x01, 0x02


	//----- nvinfo : EIATTR_KPARAM_INFO
	.align		4
.L_44:
        /*00d8*/ 	.byte	0x04, 0x17
        /*00da*/ 	.short	(.L_46 - .L_45)
.L_45:
        /*00dc*/ 	.word	0x00000000
        /*00e0*/ 	.short	0x0002
        /*00e2*/ 	.short	0x0040
        /*00e4*/ 	.byte	0x00, 0xf0, 0x01, 0x02


	//----- nvinfo : EIATTR_KPARAM_INFO
	.align		4
.L_46:
        /*00e8*/ 	.byte	0x04, 0x17
        /*00ea*/ 	.short	(.L_48 - .L_47)
.L_47:
        /*00ec*/ 	.word	0x00000000
        /*00f0*/ 	.short	0x0001
        /*00f2*/ 	.short	0x000c
        /*00f4*/ 	.byte	0x00, 0xf0, 0x31, 0x00


	//----- nvinfo : EIATTR_KPARAM_INFO
	.align		4
.L_48:
        /*00f8*/ 	.byte	0x04, 0x17
        /*00fa*/ 	.short	(.L_50 - .L_49)
.L_49:
        /*00fc*/ 	.word	0x00000000
        /*0100*/ 	.short	0x0000
        /*0102*/ 	.short	0x0000
        /*0104*/ 	.byte	0x00, 0xf0, 0x31, 0x00


	//----- nvinfo : EIATTR_AT_ENTRY_FRAGMENTS
	.align		4
.L_50:
        /*0108*/ 	.byte	0x04, 0x4f
        /*010a*/ 	.short	(.L_52 - .L_51)


	//   ....[0]....
.L_51:
        /*010c*/ 	.word	0x00000004


	//   ....[1]....
        /*0110*/ 	.word	0x00000005


	//----- nvinfo : EIATTR_RESERVED_SMEM_USED
	.align		4
.L_52:
        /*0114*/ 	.byte	0x01, 0x41
	.zero		2


	//----- nvinfo : EIATTR_SPARSE_MMA_MASK
	.align		4
        /*0118*/ 	.byte	0x03, 0x50
        /*011a*/ 	.short	0x0000


	//----- nvinfo : EIATTR_TCGEN05_2CTA_USED
	.align		4
        /*011c*/ 	.byte	0x01, 0x52
	.zero		2


	//----- nvinfo : EIATTR_MAXREG_COUNT
	.align		4
        /*0120*/ 	.byte	0x03, 0x1b
        /*0122*/ 	.short	0x00ff


	//----- nvinfo : EIATTR_NUM_BARRIERS
	.align		4
        /*0124*/ 	.byte	0x02, 0x4c
        /*0126*/ 	.byte	0x05
	.zero		1


	//----- nvinfo : EIATTR_INT_WARP_WIDE_INSTR_OFFSETS
	.align		4
        /*0128*/ 	.byte	0x04, 0x31
        /*012a*/ 	.short	(.L_54 - .L_53)


	//   ....[0]....
.L_53:
        /*012c*/ 	.word	0x00005b50


	//   ....[1]....
        /*0130*/ 	.word	0x00005bd0


	//   ....[2]....
        /*0134*/ 	.word	0x00005bf0


	//----- nvinfo : EIATTR_COOP_GROUP_MASK_REGIDS
	.align		4
.L_54:
        /*0138*/ 	.byte	0x04, 0x29
        /*013a*/ 	.short	(.L_56 - .L_55)


	//   ....[0]....
.L_55:
        /*013c*/ 	.word	0xffffffff


	//   ....[1]....
        /*0140*/ 	.word	0xffffffff


	//   ....[2]....
        /*0144*/ 	.word	0xffffffff


	//   ....[3]....
        /*0148*/ 	.word	0xffffffff


	//   ....[4]....
        /*014c*/ 	.word	0xffffffff


	//   ....[5]....
        /*0150*/ 	.word	0xffffffff


	//   ....[6]....
        /*0154*/ 	.word	0xffffffff


	//   ....[7]....
        /*0158*/ 	.word	0xffffffff


	//   ....[8]....
        /*015c*/ 	.word	0xffffffff


	//   ....[9]....
        /*0160*/ 	.word	0xffffffff


	//   ....[10]....
        /*0164*/ 	.word	0xffffffff


	//   ....[11]....
        /*0168*/ 	.word	0xffffffff


	//----- nvinfo : EIATTR_COOP_GROUP_INSTR_OFFSETS
	.align		4
.L_56:
        /*016c*/ 	.byte	0x04, 0x28
        /*016e*/ 	.short	(.L_58 - .L_57)


	//   ....[0]....
.L_57:
        /*0170*/ 	.word	0x00000130


	//   ....[1]....
        /*0174*/ 	.word	0x00000470


	//   ....[2]....
        /*0178*/ 	.word	0x00000620


	//   ....[3]....
        /*017c*/ 	.word	0x000008a0


	//   ....[4]....
        /*0180*/ 	.word	0x00000c20


	//   ....[5]....
        /*0184*/ 	.word	0x00000ee0


	//   ....[6]....
        /*0188*/ 	.word	0x00000f40


	//   ....[7]....
        /*018c*/ 	.word	0x00002e60


	//   ....[8]....
        /*0190*/ 	.word	0x00003470


	//   ....[9]....
        /*0194*/ 	.word	0x00005670


	//   ....[10]....
        /*0198*/ 	.word	0x000059d0


	//   ....[11]....
        /*019c*/ 	.word	0x00005c90


	//----- nvinfo : EIATTR_VRC_CTA_INIT_COUNT
	.align		4
.L_58:
        /*01a0*/ 	.byte	0x02, 0x4a
        /*01a2*/ 	.byte	0x80
	.zero		1


	//----- nvinfo : EIATTR_MBARRIER_INSTR_OFFSETS
	.align		4
        /*01a4*/ 	.byte	0x04, 0x39
        /*01a6*/ 	.short	(.L_60 - .L_59)


	//   ....[0]....
.L_59:
        /*01a8*/ 	.word	0x00000340
        /*01ac*/ 	.word	0x000000ff
        /*01b0*/ 	.word	0x00000000
        /*01b4*/ 	.short	0x0100
        /*01b6*/ 	.byte	0x06
	.zero		1


	//   ....[1]....
        /*01b8*/ 	.word	0x00000350
        /*01bc*/ 	.word	0x000000ff
        /*01c0*/ 	.word	0x00000008
        /*01c4*/ 	.short	0x0100
        /*01c6*/ 	.byte	0x06
	.zero		1


	//   ....[2]....
        /*01c8*/ 	.word	0x00000360
        /*01cc*/ 	.word	0x000000ff
        /*01d0*/ 	.word	0x00000010
        /*01d4*/ 	.short	0x0100
        /*01d6*/ 	.byte	0x06
	.zero		1


	//   ....[3]....
        /*01d8*/ 	.word	0x00000370
        /*01dc*/ 	.word	0x000000ff
        /*01e0*/ 	.word	0x00000018
        /*01e4*/ 	.short	0x0100
        /*01e6*/ 	.byte	0x06
	.zero		1


	//   ....[4]....
        /*01e8*/ 	.word	0x00000380
        /*01ec*/ 	.word	0x000000ff
        /*01f0*/ 	.word	0x00000020
        /*01f4*/ 	.short	0x0100
        /*01f6*/ 	.byte	0x06
	.zero		1


	//   ....[5]....
        /*01f8*/ 	.word	0x00000390
        /*01fc*/ 	.word	0x000000ff
        /*0200*/ 	.word	0x00000028
        /*0204*/ 	.short	0x0100
        /*0206*/ 	.byte	0x06
	.zero		1


	//   ....[6]....
        /*0208*/ 	.word	0x000003a0
        /*020c*/ 	.word	0x000000ff
        /*0210*/ 	.word	0x00000030
        /*0214*/ 	.short	0x0100
        /*0216*/ 	.byte	0x06
	.zero		1


	//   ....[7]....
        /*0218*/ 	.word	0x000003b0
        /*021c*/ 	.word	0x000000ff
        /*0220*/ 	.word	0x00000038
        /*0224*/ 	.short	0x0100
        /*0226*/ 	.byte	0x06
	.zero		1


	//   ....[8]....
        /*0228*/ 	.word	0x000003c0
        /*022c*/ 	.word	0x000000ff
        /*0230*/ 	.word	0x00000040
        /*0234*/ 	.short	0x0100
        /*0236*/ 	.byte	0x06
	.zero		1


	//   ....[9]....
        /*0238*/ 	.word	0x000003d0
        /*023c*/ 	.word	0x000000ff
        /*0240*/ 	.word	0x00000048
        /*0244*/ 	.short	0x0100
        /*0246*/ 	.byte	0x06
	.zero		1


	//   ....[10]....
        /*0248*/ 	.word	0x000003e0
        /*024c*/ 	.word	0x000000ff
        /*0250*/ 	.word	0x00000050
        /*0254*/ 	.short	0x0100
        /*0256*/ 	.byte	0x06
	.zero		1


	//   ....[11]....
        /*0258*/ 	.word	0x000003f0
        /*025c*/ 	.word	0x000000ff
        /*0260*/ 	.word	0x00000058
        /*0264*/ 	.short	0x0100
        /*0266*/ 	.byte	0x06
	.zero		1


	//   ....[12]....
        /*0268*/ 	.word	0x00000400
        /*026c*/ 	.word	0x000000ff
        /*0270*/ 	.word	0x00000060
        /*0274*/ 	.short	0x0100
        /*0276*/ 	.byte	0x06
	.zero		1


	//   ....[13]....
        /*0278*/ 	.word	0x00000410
        /*027c*/ 	.word	0x000000ff
        /*0280*/ 	.word	0x00000068
        /*0284*/ 	.short	0x0100
        /*0286*/ 	.byte	0x06
	.zero		1


	//   ....[14]....
        /*0288*/ 	.word	0x00000590
        /*028c*/ 	.word	0x000000ff
        /*0290*/ 	.word	0x00000070
        /*0294*/ 	.short	0x0100
        /*0296*/ 	.byte	0x07
	.zero		1


	//   ....[15]....
        /*0298*/ 	.word	0x000005a0
        /*029c*/ 	.word	0x000000ff
        /*02a0*/ 	.word	0x00000078
        /*02a4*/ 	.short	0x0100
        /*02a6*/ 	.byte	0x07
	.zero		1


	//   ....[16]....
        /*02a8*/ 	.word	0x000005b0
        /*02ac*/ 	.word	0x000000ff
        /*02b0*/ 	.word	0x00000080
        /*02b4*/ 	.short	0x0100
        /*02b6*/ 	.byte	0x07
	.zero		1


	//   ....[17]....
        /*02b8*/ 	.word	0x000005c0
        /*02bc*/ 	.word	0x000000ff
        /*02c0*/ 	.word	0x00000088
        /*02c4*/ 	.short	0x0100
        /*02c6*/ 	.byte	0x07
	.zero		1


	//   ....[18]....
        /*02c8*/ 	.word	0x00000740
        /*02cc*/ 	.word	0x000000ff
        /*02d0*/ 	.word	0x00000090
        /*02d4*/ 	.short	0x0100
        /*02d6*/ 	.byte	0x07
	.zero		1


	//   ....[19]....
        /*02d8*/ 	.word	0x00000750
        /*02dc*/ 	.word	0x000000ff
        /*02e0*/ 	.word	0x00000098
        /*02e4*/ 	.short	0x0100
        /*02e6*/ 	.byte	0x07
	.zero		1


	//   ....[20]....
        /*02e8*/ 	.word	0x00000760
        /*02ec*/ 	.word	0x000000ff
        /*02f0*/ 	.word	0x000000a0
        /*02f4*/ 	.short	0x0100
        /*02f6*/ 	.byte	0x07
	.zero		1


	//   ....[21]....
        /*02f8*/ 	.word	0x00000770
        /*02fc*/ 	.word	0x000000ff
        /*0300*/ 	.word	0x000000a8
        /*0304*/ 	.short	0x0100
        /*0306*/ 	.byte	0x07
	.zero		1


	//   ....[22]....
        /*0308*/ 	.word	0x00000840
        /*030c*/ 	.word	0x000000ff
        /*0310*/ 	.word	0x000000b0
        /*0314*/ 	.short	0x0100
        /*0316*/ 	.byte	0x06
	.zero		1


	//   ....[23]....
        /*0318*/ 	.word	0x00000fa0
        /*031c*/ 	.word	0x00000008
        /*0320*/ 	.word	0x000000a0
        /*0324*/ 	.short	0x010a
        /*0326*/ 	.byte	0xff
	.zero		1


	//   ....[24]....
        /*0328*/ 	.word	0x00001080
        /*032c*/ 	.word	0x00000008
        /*0330*/ 	.word	0x00000090
        /*0334*/ 	.short	0x0101
        /*0336*/ 	.byte	0xff
	.zero		1


	//   ....[25]....
        /*0338*/ 	.word	0x000012d0
        /*033c*/ 	.word	0x00000003
        /*0340*/ 	.word	0x000000a0
        /*0344*/ 	.short	0x010a
        /*0346*/ 	.byte	0xff
	.zero		1


	//   ....[26]....
        /*0348*/ 	.word	0x000013f0
        /*034c*/ 	.word	0x00000003
        /*0350*/ 	.word	0x00000090
        /*0354*/ 	.short	0x0101
        /*0356*/ 	.byte	0xff
	.zero		1


	//   ....[27]....
        /*0358*/ 	.word	0x00001400
        /*035c*/ 	.word	0x00000008
        /*0360*/ 	.word	0x000000a0
        /*0364*/ 	.short	0x010a
        /*0366*/ 	.byte	0xff
	.zero		1


	//   ....[28]....
        /*0368*/ 	.word	0x00001490
        /*036c*/ 	.word	0x000000ff
        /*0370*/ 	.word	0x00000090
        /*0374*/ 	.short	0x010a
        /*0376*/ 	.byte	0x22
	.zero		1


	//   ....[29]....
        /*0378*/ 	.word	0x00001510
        /*037c*/ 	.word	0x000000ff
        /*0380*/ 	.word	0x000000a0
        /*0384*/ 	.short	0x0101
        /*0386*/ 	.byte	0x22
	.zero		1


	//   ....[30]....
        /*0388*/ 	.word	0x00001620
        /*038c*/ 	.word	0x000000ff
        /*0390*/ 	.word	0x00000038
        /*0394*/ 	.short	0x010a
        /*0396*/ 	.byte	0x06
	.zero		1


	//   ....[31]....
        /*0398*/ 	.word	0x000017f0
        /*039c*/ 	.word	0x000000ff
        /*03a0*/ 	.word	0x00000038
        /*03a4*/ 	.short	0x010a
        /*03a6*/ 	.byte	0x05
	.zero		1


	//   ....[32]....
        /*03a8*/ 	.word	0x00001a80
        /*03ac*/ 	.word	0x000000ff
        /*03b0*/ 	.word	0x00000038
        /*03b4*/ 	.short	0x010a
        /*03b6*/ 	.byte	0x21
	.zero		1


	//   ....[33]....
        /*03b8*/ 	.word	0x00001ac0
        /*03bc*/ 	.word	0x00000003
        /*03c0*/ 	.word	0x00000090
        /*03c4*/ 	.short	0x010a
        /*03c6*/ 	.byte	0xff
	.zero		1


	//   ....[34]....
        /*03c8*/ 	.word	0x00001b60
        /*03cc*/ 	.word	0x00000003
        /*03d0*/ 	.word	0x000000a0
        /*03d4*/ 	.short	0x0101
        /*03d6*/ 	.byte	0xff
	.zero		1


	//   ....[35]....
        /*03d8*/ 	.word	0x00001da0
        /*03dc*/ 	.word	0x000000ff
        /*03e0*/ 	.word	0x00000038
        /*03e4*/ 	.short	0x010a
        /*03e6*/ 	.byte	0x05
	.zero		1


	//   ....[36]....
        /*03e8*/ 	.word	0x00001e80
        /*03ec*/ 	.word	0x000000ff
        /*03f0*/ 	.word	0x00000090
        /*03f4*/ 	.short	0x010a
        /*03f6*/ 	.byte	0x0c
	.zero		1


	//   ....[37]....
        /*03f8*/ 	.word	0x00001f20
        /*03fc*/ 	.word	0x000000ff
        /*0400*/ 	.word	0x000000a0
        /*0404*/ 	.short	0x0101
        /*0406*/ 	.byte	0x0c
	.zero		1


	//   ....[38]....
        /*0408*/ 	.word	0x00002400
        /*040c*/ 	.word	0x000000ff
        /*0410*/ 	.word	0x00000000
        /*0414*/ 	.short	0x010a
        /*0416*/ 	.byte	0x19
	.zero		1


	//   ....[39]....
        /*0418*/ 	.word	0x00002410
        /*041c*/ 	.word	0x000000ff
        /*0420*/ 	.word	0x00000080
        /*0424*/ 	.short	0x010a
        /*0426*/ 	.byte	0x11
	.zero		1


	//   ....[40]....
        /*0428*/ 	.word	0x00002460
        /*042c*/ 	.word	0x000000ff
        /*0430*/ 	.word	0x00000080
        /*0434*/ 	.short	0x010a
        /*0436*/ 	.byte	0x11
	.zero		1


	//   ....[41]....
        /*0438*/ 	.word	0x00002670
        /*043c*/ 	.word	0x000000ff
        /*0440*/ 	.word	0x00000000
        /*0444*/ 	.short	0x010a
        /*0446*/ 	.byte	0x0d
	.zero		1


	//   ....[42]....
        /*0448*/ 	.word	0x00002820
        /*044c*/ 	.word	0x000000ff
        /*0450*/ 	.word	0x00000000
        /*0454*/ 	.short	0x010a
        /*0456*/ 	.byte	0x19
	.zero		1


	//   ....[43]....
        /*0458*/ 	.word	0x00002940
        /*045c*/ 	.word	0x000000ff
        /*0460*/ 	.word	0x00000080
        /*0464*/ 	.short	0x010a
        /*0466*/ 	.byte	0x10
	.zero		1


	//   ....[44]....
        /*0468*/ 	.word	0x00002950
        /*046c*/ 	.word	0x00000002
        /*0470*/ 	.word	0x00000090
        /*0474*/ 	.short	0x010a
        /*0476*/ 	.byte	0xff
	.zero		1


	//   ....[45]....
        /*0478*/ 	.word	0x000029f0
        /*047c*/ 	.word	0x00000002
        /*0480*/ 	.word	0x000000a0
        /*0484*/ 	.short	0x0101
        /*0486*/ 	.byte	0xff
	.zero		1


	//   ....[46]....
        /*0488*/ 	.word	0x00002af0
        /*048c*/ 	.word	0x00000000
        /*0490*/ 	.word	0x00000080
        /*0494*/ 	.short	0x010a
        /*0496*/ 	.byte	0xff
	.zero		1


	//   ....[47]....
        /*0498*/ 	.word	0x00002b30
        /*049c*/ 	.word	0x00000000
        /*04a0*/ 	.word	0x00000080
        /*04a4*/ 	.short	0x010a
        /*04a6*/ 	.byte	0xff
	.zero		1


	//   ....[48]....
        /*04a8*/ 	.word	0x00002c30
        /*04ac*/ 	.word	0x000000ff
        /*04b0*/ 	.word	0x000000b0
        /*04b4*/ 	.short	0x0100
        /*04b6*/ 	.byte	0x05
	.zero		1


	//   ....[49]....
        /*04b8*/ 	.word	0x00002d20
        /*04bc*/ 	.word	0x000000ff
        /*04c0*/ 	.word	0x000000b0
        /*04c4*/ 	.short	0x0100
        /*04c6*/ 	.byte	0x05
	.zero		1


	//   ....[50]....
        /*04c8*/ 	.word	0x00002e10
        /*04cc*/ 	.word	0x000000ff
        /*04d0*/ 	.word	0x000000b0
        /*04d4*/ 	.short	0x0100
        /*04d6*/ 	.byte	0x05
	.zero		1


	//   ....[51]....
        /*04d8*/ 	.word	0x000030e0
        /*04dc*/ 	.word	0x00000003
        /*04e0*/ 	.word	0x00000000
        /*04e4*/ 	.short	0x010a
        /*04e6*/ 	.byte	0xff
	.zero		1


	//   ....[52]....
        /*04e8*/ 	.word	0x00003100
        /*04ec*/ 	.word	0x00000003
        /*04f0*/ 	.word	0x00000000
        /*04f4*/ 	.short	0x010a
        /*04f6*/ 	.byte	0xff
	.zero		1


	//   ....[53]....
        /*04f8*/ 	.word	0x000032e0
        /*04fc*/ 	.word	0x00000003
        /*0500*/ 	.word	0x00000000
        /*0504*/ 	.short	0x010a
        /*0506*/ 	.byte	0xff
	.zero		1


	//   ....[54]....
        /*0508*/ 	.word	0x00003300
        /*050c*/ 	.word	0x00000003
        /*0510*/ 	.word	0x00000000
        /*0514*/ 	.short	0x010a
        /*0516*/ 	.byte	0xff
	.zero		1


	//   ....[55]....
        /*0518*/ 	.word	0x000033f0
        /*051c*/ 	.word	0x00000003
        /*0520*/ 	.word	0x00000000
        /*0524*/ 	.short	0x0101
        /*0526*/ 	.byte	0xff
	.zero		1


	//   ....[56]....
        /*0528*/ 	.word	0x000034e0
        /*052c*/ 	.word	0x00000003
        /*0530*/ 	.word	0x00000090
        /*0534*/ 	.short	0x010a
        /*0536*/ 	.byte	0xff
	.zero		1


	//   ....[57]....
        /*0538*/ 	.word	0x00003540
        /*053c*/ 	.word	0x00000003
        /*0540*/ 	.word	0x000000a0
        /*0544*/ 	.short	0x0101
        /*0546*/ 	.byte	0xff
	.zero		1


	//   ....[58]....
        /*0548*/ 	.word	0x00003710
        /*054c*/ 	.word	0x00000037
        /*0550*/ 	.word	0x00000070
        /*0554*/ 	.short	0x010a
        /*0556*/ 	.byte	0xff
	.zero		1


	//   ....[59]....
        /*0558*/ 	.word	0x00005610
        /*055c*/ 	.word	0x00000007
        /*0560*/ 	.word	0x00000000
        /*0564*/ 	.short	0x0101
        /*0566*/ 	.byte	0xff
	.zero		1


	//   ....[60]....
        /*0568*/ 	.word	0x00005630
        /*056c*/ 	.word	0x00000005
        /*0570*/ 	.word	0x00000090
        /*0574*/ 	.short	0x010a
        /*0576*/ 	.byte	0xff
	.zero		1


	//   ....[61]....
        /*0578*/ 	.word	0x000056f0
        /*057c*/ 	.word	0x00000005
        /*0580*/ 	.word	0x000000a0
        /*0584*/ 	.short	0x0101
        /*0586*/ 	.byte	0xff
	.zero		1


	//   ....[62]....
        /*0588*/ 	.word	0x00005980
        /*058c*/ 	.word	0x00000005
        /*0590*/ 	.word	0x00000000
        /*0594*/ 	.short	0x0101
        /*0596*/ 	.byte	0xff
	.zero		1


	//   ....[63]....
        /*0598*/ 	.word	0x00005990
        /*059c*/ 	.word	0x00000003
        /*05a0*/ 	.word	0x000000b0
        /*05a4*/ 	.short	0x010a
        /*05a6*/ 	.byte	0xff
	.zero		1


	//   ....[64]....
        /*05a8*/ 	.word	0x00005d30
        /*05ac*/ 	.word	0x00000003
        /*05b0*/ 	.word	0x000000b0
        /*05b4*/ 	.short	0x0100
        /*05b6*/ 	.byte	0xff
	.zero		1


	//   ....[65]....
        /*05b8*/ 	.word	0x00005d90
        /*05bc*/ 	.word	0x00000008
        /*05c0*/ 	.word	0x000000a0
        /*05c4*/ 	.short	0x010a
        /*05c6*/ 	.byte	0xff
	.zero		1


	//   ....[66]....
        /*05c8*/ 	.word	0x00005df0
        /*05cc*/ 	.word	0x00000003
        /*05d0*/ 	.word	0x000000a0
        /*05d4*/ 	.short	0x010a
        /*05d6*/ 	.byte	0xff
	.zero		1


	//   ....[67]....
        /*05d8*/ 	.word	0x00005e50
        /*05dc*/ 	.word	0x00000008
        /*05e0*/ 	.word	0x000000a0
        /*05e4*/ 	.short	0x010a
        /*05e6*/ 	.byte	0xff
	.zero		1


	//   ....[68]....
        /*05e8*/ 	.word	0x00005eb0
        /*05ec*/ 	.word	0x00000000
        /*05f0*/ 	.word	0x00000090
        /*05f4*/ 	.short	0x010a
        /*05f6*/ 	.byte	0xff
	.zero		1


	//   ....[69]....
        /*05f8*/ 	.word	0x00005f30
        /*05fc*/ 	.word	0x00000000
        /*0600*/ 	.word	0x00000038
        /*0604*/ 	.short	0x010a
        /*0606*/ 	.byte	0xff
	.zero		1


	//   ....[70]....
        /*0608*/ 	.word	0x00005f90
        /*060c*/ 	.word	0x00000003
        /*0610*/ 	.word	0x00000090
        /*0614*/ 	.short	0x010a
        /*0616*/ 	.byte	0xff
	.zero		1


	//   ....[71]....
        /*0618*/ 	.word	0x00006010
        /*061c*/ 	.word	0x00000000
        /*0620*/ 	.word	0x00000038
        /*0624*/ 	.short	0x010a
        /*0626*/ 	.byte	0xff
	.zero		1


	//   ....[72]....
        /*0628*/ 	.word	0x00006070
        /*062c*/ 	.word	0x00000002
        /*0630*/ 	.word	0x00000090
        /*0634*/ 	.short	0x010a
        /*0636*/ 	.byte	0xff
	.zero		1


	//   ....[73]....
        /*0638*/ 	.word	0x000060f0
        /*063c*/ 	.word	0x00000000
        /*0640*/ 	.word	0x00000080
        /*0644*/ 	.short	0x010a
        /*0646*/ 	.byte	0xff
	.zero		1


	//   ....[74]....
        /*0648*/ 	.word	0x00006170
        /*064c*/ 	.word	0x00000000
        /*0650*/ 	.word	0x00000000
        /*0654*/ 	.short	0x010a
        /*0656*/ 	.byte	0xff
	.zero		1


	//   ....[75]....
        /*0658*/ 	.word	0x000061e0
        /*065c*/ 	.word	0x00000002
        /*0660*/ 	.word	0x00000090
        /*0664*/ 	.short	0x010a
        /*0666*/ 	.byte	0xff
	.zero		1


	//   ....[76]....
        /*0668*/ 	.word	0x00006240
        /*066c*/ 	.word	0x00000003
        /*0670*/ 	.word	0x00000000
        /*0674*/ 	.short	0x010a
        /*0676*/ 	.byte	0xff
	.zero		1


	//   ....[77]....
        /*0678*/ 	.word	0x000062a0
        /*067c*/ 	.word	0x00000003
        /*0680*/ 	.word	0x00000000
        /*0684*/ 	.short	0x010a
        /*0686*/ 	.byte	0xff
	.zero		1


	//   ....[78]....
        /*0688*/ 	.word	0x000062f0
        /*068c*/ 	.word	0x00000003
        /*0690*/ 	.word	0x00000090
        /*0694*/ 	.short	0x010a
        /*0696*/ 	.byte	0xff
	.zero		1


	//   ....[79]....
        /*0698*/ 	.word	0x00006350
        /*069c*/ 	.word	0x00000037
        /*06a0*/ 	.word	0x00000070
        /*06a4*/ 	.short	0x010a
        /*06a6*/ 	.byte	0xff
	.zero		1


	//   ....[80]....
        /*06a8*/ 	.word	0x000063b0
        /*06ac*/ 	.word	0x00000005
        /*06b0*/ 	.word	0x00000090
        /*06b4*/ 	.short	0x010a
        /*06b6*/ 	.byte	0xff
	.zero		1


	//   ....[81]....
        /*06b8*/ 	.word	0x00006400
        /*06bc*/ 	.word	0x00000003
        /*06c0*/ 	.word	0x000000b0
        /*06c4*/ 	.short	0x010a
        /*06c6*/ 	.byte	0xff
	.zero		1


	//----- nvinfo : EIATTR_NUM_MBARRIERS
	.align		4
.L_60:
        /*06c8*/ 	.byte	0x03, 0x38
        /*06ca*/ 	.short	0x001b


	//----- nvinfo : EIATTR_EXIT_INSTR_OFFSETS
	.align		4
        /*06cc*/ 	.byte	0x04, 0x1c
        /*06ce*/ 	.short	(.L_62 - .L_61)


	//   ....[0]....
.L_61:
        /*06d0*/ 	.word	0x00005d70


	//----- nvinfo : EIATTR_MAX_THREADS
	.align		4
.L_62:
        /*06d4*/ 	.byte	0x04, 0x05
        /*06d6*/ 	.short	(.L_64 - .L_63)
.L_63:
        /*06d8*/ 	.word	0x000000e0
        /*06dc*/ 	.word	0x00000001
        /*06e0*/ 	.word	0x00000001


	//----- nvinfo : EIATTR_CRS_STACK_SIZE
	.align		4
.L_64:
        /*06e4*/ 	.byte	0x04, 0x1e
        /*06e6*/ 	.short	(.L_66 - .L_65)
.L_65:
        /*06e8*/ 	.word	0x00000000


	//----- nvinfo : EIATTR_CBANK_PARAM_SIZE
	.align		4
.L_66:
        /*06ec*/ 	.byte	0x03, 0x19
        /*06ee*/ 	.short	0x0404


	//----- nvinfo : EIATTR_PARAM_CBANK
	.align		4
        /*06f0*/ 	.byte	0x04, 0x0a
        /*06f2*/ 	.short	(.L_68 - .L_67)
	.align		4
.L_67:
        /*06f4*/ 	.word	index@(.nv.constant0.kernel_cutlass_kernel_cudnngrouped_gemmgrouped_gemm_swiglugrouped_gemm_swiglu_quantBlockScaledContiguousGroupedGemmKernel_object_at__TiledMMA_ThrLayoutVMNK21111000_PermutationMNK____MMAAt_0)
        /*06f8*/ 	.short	0x0380
        /*06fa*/ 	.short	0x0404


	//----- nvinfo : EIATTR_SW_WAR
	.align		4
.L_68:
        /*06fc*/ 	.byte	0x04, 0x36
        /*06fe*/ 	.short	(.L_70 - .L_69)
.L_69:
        /*0700*/ 	.word	0x00000008
.L_70:


//--------------------- .nv.compat                --------------------------
	.section	.nv.compat,"",@"SHT_CUDA_COMPAT_INFO"
	.align	4
        /*0000*/ 	.byte	0x02, 0x02, 0x02, 0x00, 0x02, 0x05, 0x05, 0x00, 0x02, 0x03, 0x01, 0x00, 0x02, 0x06, 0x01, 0x00


//--------------------- .nv.callgraph             --------------------------
	.section	.nv.callgraph,"",@"SHT_CUDA_CALLGRAPH"
	.align	4
	.sectionentsize	8
	.align		4
        /*0000*/ 	.word	0x00000000
	.align		4
        /*0004*/ 	.word	0xffffffff
	.align		4
        /*0008*/ 	.word	0x00000000
	.align		4
        /*000c*/ 	.word	0xfffffffe
	.align		4
        /*0010*/ 	.word	0x00000000
	.align		4
        /*0014*/ 	.word	0xfffffffd
	.align		4
        /*0018*/ 	.word	0x00000000
	.align		4
        /*001c*/ 	.word	0xfffffffc


//--------------------- .text.kernel_cutlass_kernel_cudnngrouped_gemmgrouped_gemm_swiglugrouped_gemm_swiglu_quantBlockScaledContiguousGroupedGemmKernel_object_at__TiledMMA_ThrLayoutVMNK21111000_PermutationMNK____MMAAt_0 --------------------------
	.section	.text.kernel_cutlass_kernel_cudnngrouped_gemmgrouped_gemm_swiglugrouped_gemm_swiglu_quantBlockScaledContiguousGroupedGemmKernel_object_at__TiledMMA_ThrLayoutVMNK21111000_PermutationMNK____MMAAt_0,"ax",@progbits
	.align	128
        .global         kernel_cutlass_kernel_cudnngrouped_gemmgrouped_gemm_swiglugrouped_gemm_swiglu_quantBlockScaledContiguousGroupedGemmKernel_object_at__TiledMMA_ThrLayoutVMNK21111000_PermutationMNK____MMAAt_0
        .type           kernel_cutlass_kernel_cudnngrouped_gemmgrouped_gemm_swiglugrouped_gemm_swiglu_quantBlockScaledContiguousGroupedGemmKernel_object_at__TiledMMA_ThrLayoutVMNK21111000_PermutationMNK____MMAAt_0,@function
        .size           kernel_cutlass_kernel_cudnngrouped_gemmgrouped_gemm_swiglugrouped_gemm_swiglu_quantBlockScaledContiguousGroupedGemmKernel_object_at__TiledMMA_ThrLayoutVMNK21111000_PermutationMNK____MMAAt_0,(.L_x_116 - kernel_cutlass_kernel_cudnngrouped_gemmgrouped_gemm_swiglugrouped_gemm_swiglu_quantBlockScaledContiguousGroupedGemmKernel_object_at__TiledMMA_ThrLayoutVMNK21111000_PermutationMNK____MMAAt_0)
        .other          kernel_cutlass_kernel_cudnngrouped_gemmgrouped_gemm_swiglugrouped_gemm_swiglu_quantBlockScaledContiguousGroupedGemmKernel_object_at__TiledMMA_ThrLayoutVMNK21111000_PermutationMNK____MMAAt_0,@"STO_CUDA_ENTRY STV_DEFAULT"
kernel_cutlass_kernel_cudnngrouped_gemmgrouped_gemm_swiglugrouped_gemm_swiglu_quantBlockScaledContiguousGroupedGemmKernel_object_at__TiledMMA_ThrLayoutVMNK21111000_PermutationMNK____MMAAt_0:
.text.kernel_cutlass_kernel_cudnngrouped_gemmgrouped_gemm_swiglugrouped_gemm_swiglu_quantBlockScaledContiguousGroupedGemmKernel_object_at__TiledMMA_ThrLayoutVMNK21111000_PermutationMNK____MMAAt_0:
[----:B------:R-:W1:Y:S01]  /*0000*/  LDC R1, c[0x0][0x37c] ;  /* 0x0000df00ff017b82 */ /* 0x000e620000000800 */
[----:B------:R-:W2:Y:S01]  /*0010*/  S2R R3, SR_TID.Y ;  /* 0x0000000000037919 */ /* 0x000ea20000002200 */
[----:B------:R-:W3:Y:S06]  /*0020*/  LDCU UR5, c[0x0][0x360] ;  /* 0x00006c00ff0577ac */ /* 0x000eec0008000800 */
[----:B------:R-:W4:Y:S01]  /*0030*/  S2UR UR21, SR_CTAID.X ;  /* 0x00000000001579c3 */ /* 0x000f220000002500 */
[----:B------:R-:W2:Y:S01]  /*0040*/  S2R R0, SR_TID.Z ;  /* 0x0000000000007919 */ /* 0x000ea20000002300 */
[----:B------:R-:W2:Y:S01]  /*0050*/  LDCU UR4, c[0x0][0x364] ;  /* 0x00006c80ff0477ac */ /* 0x000ea20008000800 */
[----:B------:R-:W3:Y:S01]  /*0060*/  S2R R60, SR_TID.X ;  /* 0x00000000003c7919 */ /* 0x000ee20000002100 */
[----:B------:R-:W5:Y:S01]  /*0070*/  LDCU.U8 UR7, c[0x0][0x382] ;  /* 0x00007040ff0777ac */ /* 0x000f620008000000 */
[----:B------:R-:W4:Y:S02]  /*0080*/  LDCU.U8 UR6, c[0x0][0x381] ;  /* 0x00007020ff0677ac */ /* 0x000f240008000000 */
[----:B----4-:R-:W-:-:S02]  /*0090*/  ULOP3.LUT UR23, UR21, 0x1, URZ, 0xc0, !UPT ;  /* 0x0000000115177892 */ /* 0x010fc4000f8ec0ff */
[----:B-----5:R-:W-:Y:S02]  /*00a0*/  ULOP3.LUT UR7, UR7, 0x1, URZ, 0xc0, !UPT ;  /* 0x0000000107077892 */ /* 0x020fe4000f8ec0ff */
[----:B------:R-:W-:Y:S02]  /*00b0*/  ULOP3.LUT UR6, UR6, 0x1, URZ, 0xc0, !UPT ;  /* 0x0000000106067892 */ /* 0x000fe4000f8ec0ff */
[----:B------:R-:W-:Y:S02]  /*00c0*/  UISETP.NE.U32.AND UP6, UPT, UR7, 0x1, UPT ;  /* 0x000000010700788c */ /* 0x000fe4000bfc5070 */
[----:B------:R-:W-:Y:S01]  /*00d0*/  UISETP.NE.U32.AND UP5, UPT, UR6, 0x1, UPT ;  /* 0x000000010600788c */ /* 0x000fe2000bfa5070 */
[----:B--2---:R-:W-:Y:S01]  /*00e0*/  IMAD R3, R0, UR4, R3 ;  /* 0x0000000400037c24 */ /* 0x004fe2000f8e0203 */
[----:B------:R-:W2:Y:S03]  /*00f0*/  S2UR UR4, SR_CgaCtaId ;  /* 0x00000000000479c3 */ /* 0x000ea60000008800 */
[----:B---3--:R-:W-:Y:S01]  /*0100*/  IMAD R65, R3, UR5, R60 ;  /* 0x0000000503417c24 */ /* 0x008fe2000f8e023c */
[----:B------:R-:W3:Y:S04]  /*0110*/  LDCU UR5, c[0x0][0x36c] ;  /* 0x00006d80ff0577ac */ /* 0x000ee80008000800 */
[----:B------:R-:W-:-:S06]  /*0120*/  SHF.R.U32.HI R65, RZ, 0x5, R65 ;  /* 0x00000005ff417819 */ /* 0x000fcc0000011641 */
[----:B------:R-:W4:Y:S01]  /*0130*/  SHFL.IDX PT, R65, R65, RZ, 0x1f ;  /* 0x00001fff41417589 */ /* 0x000f2200000e0000 */
[----:B---3--:R-:W-:Y:S01]  /*0140*/  UISETP.EQ.U32.AND UP4, UPT, UR5, 0x1, UPT ;  /* 0x000000010500788c */ /* 0x008fe2000bf82070 */
[C---:B----4-:R-:W-:Y:S02]  /*0150*/  ISETP.NE.AND P1, PT, R65.reuse, 0x5, PT ;  /* 0x000000054100780c */ /* 0x050fe40003f25270 */
[----:B------:R-:W-:-:S11]  /*0160*/  ISETP.NE.AND P0, PT, R65, RZ, PT ;  /* 0x000000ff4100720c */ /* 0x000fd60003f05270 */
[----:B-12---:R-:W-:Y:S05]  /*0170*/  @P1 BRA `(.L_x_0) ;  /* 0x0000000000501947 */ /* 0x006fea0003800000 */
[----:B------:R-:W1:Y:S02]  /*0180*/  LDCU.64 UR6, c[0x0][0x348] ;  /* 0x00006900ff0677ac */ /* 0x000e640008000a00 */
[----:B-1----:R-:W-:Y:S02]  /*0190*/  UIADD3 UR16, UP1, UPT, UR6, 0x40, URZ ;  /* 0x0000004006107890 */ /* 0x002fe4000ff3e0ff */
[----:B------:R-:W-:Y:S02]  /*01a0*/  UIADD3 UR14, UP0, UPT, UR6, 0xc0, URZ ;  /* 0x000000c0060e7890 */ /* 0x000fe4000ff1e0ff */
[----:B------:R-:W-:Y:S02]  /*01b0*/  UIADD3 UR12, UP3, UPT, UR6, 0x140, URZ ;  /* 0x00000140060c7890 */ /* 0x000fe4000ff7e0ff */
[----:B------:R-:W-:Y:S02]  /*01c0*/  UIADD3 UR10, UP2, UPT, UR6, 0x1c0, URZ ;  /* 0x000001c0060a7890 */ /* 0x000fe4000ff5e0ff */
[----:B------:R-:W-:-:S02]  /*01d0*/  UIADD3.X UR17, UPT, UPT, URZ, UR7, URZ, UP1, !UPT ;  /* 0x00000007ff117290 */ /* 0x000fc40008ffe4ff */
[----:B------:R-:W-:Y:S02]  /*01e0*/  UIADD3 UR8, UP1, UPT, UR6, 0x240, URZ ;  /* 0x0000024006087890 */ /* 0x000fe4000ff3e0ff */
[----:B------:R-:W-:Y:S02]  /*01f0*/  UIADD3.X UR15, UPT, UPT, URZ, UR7, URZ, UP0, !UPT ;  /* 0x00000007ff0f7290 */ /* 0x000fe400087fe4ff */
[----:B------:R-:W-:Y:S02]  /*0200*/  UIADD3 UR6, UP0, UPT, UR6, 0x2c0, URZ ;  /* 0x000002c006067890 */ /* 0x000fe4000ff1e0ff */
[----:B------:R-:W-:Y:S01]  /*0210*/  UIADD3.X UR13, UPT, UPT, URZ, UR7, URZ, UP3, !UPT ;  /* 0x00000007ff0d7290 */ /* 0x000fe20009ffe4ff */
[----:B------:R1:W-:Y:S01]  /*0220*/  UTMACCTL.PF [UR16] ;  /* 0x00000000100079b9 */ /* 0x0003e20008040000 */
[----:B------:R-:W-:-:S03]  /*0230*/  UIADD3.X UR11, UPT, UPT, URZ, UR7, URZ, UP2, !UPT ;  /* 0x00000007ff0b7290 */ /* 0x000fc600097fe4ff */
[----:B------:R1:W-:Y:S01]  /*0240*/  UTMACCTL.PF [UR14] ;  /* 0x000000000e0079b9 */ /* 0x0003e20008040000 */
[----:B------:R-:W-:-:S03]  /*0250*/  UIADD3.X UR9, UPT, UPT, URZ, UR7, URZ, UP1, !UPT ;  /* 0x00000007ff097290 */ /* 0x000fc60008ffe4ff */
[----:B------:R1:W-:Y:S01]  /*0260*/  UTMACCTL.PF [UR12] ;  /* 0x000000000c0079b9 */ /* 0x0003e20008040000 */
[----:B------:R-:W-:Y:S01]  /*0270*/  UIADD3.X UR7, UPT, UPT, URZ, UR7, URZ, UP0, !UPT ;  /* 0x00000007ff077290 */ /* 0x000fe200087fe4ff */
[----:B------:R1:W-:Y:S04]  /*0280*/  UTMACCTL.PF [UR10] ;  /* 0x000000000a0079b9 */ /* 0x0003e80008040000 */
[----:B------:R1:W-:Y:S04]  /*0290*/  UTMACCTL.PF [UR8] ;  /* 0x00000000080079b9 */ /* 0x0003e80008040000 */
[----:B------:R1:W-:Y:S02]  /*02a0*/  UTMACCTL.PF [UR6] ;  /* 0x00000000060079b9 */ /* 0x0003e40008040000 */
[----:B-1----:R-:W-:Y:S01]  /*02b0*/  NOP ;  /* 0x0000000000007918 */ /* 0x002fe20000000000 */
.L_x_0:
[----:B------:R-:W-:Y:S05]  /*02c0*/  @P0 BRA `(.L_x_1) ;  /* 0x0000000000580947 */ /* 0x000fea0003800000 */
[----:B------:R-:W-:Y:S01]  /*02d0*/  UMOV UR6, 0x400 ;  /* 0x0000040000067882 */ /* 0x000fe20000000000 */
[----:B------:R-:W-:Y:S01]  /*02e0*/  UMOV UR5, 0x1 ;  /* 0x0000000100057882 */ /* 0x000fe20000000000 */
[----:B------:R-:W-:Y:S02]  /*02f0*/  ULEA UR6, UR4, UR6, 0x18 ;  /* 0x0000000604067291 */ /* 0x000fe4000f8ec0ff */
[----:B------:R-:W-:-:S04]  /*0300*/  UIADD3 UR8, UPT, UPT, -UR5, 0x100000, URZ ;  /* 0x0010000005087890 */ /* 0x000fc8000fffe1ff */
[----:B------:R-:W-:Y:S02]  /*0310*/  USHF.L.U32 UR9, UR8, 0xb, URZ ;  /* 0x0000000b08097899 */ /* 0x000fe400080006ff */
[----:B------:R-:W-:Y:S01]  /*0320*/  USHF.L.U32 UR8, UR8, 0x1, URZ ;  /* 0x0000000108087899 */ /* 0x000fe200080006ff */
[----:B------:R-:W1:Y:S11]  /*0330*/  FENCE.VIEW.ASYNC.S ;  /* 0x00000000000073c6 */ /* 0x000e760000000000 */
[----:B-1----:R1:W2:Y:S01]  /*0340*/  SYNCS.EXCH.64 URZ, [UR6], UR8 ;  /* 0x0000000806ff75b2 */ /* 0x0022a20008000100 */
[----:B------:R1:W3:Y:S01]  /*0350*/  SYNCS.EXCH.64 URZ, [UR6+0x8], UR8 ;  /* 0x0000080806ff75b2 */ /* 0x0002e20008000100 */
[----:B------:R1:W4:Y:S01]  /*0360*/  SYNCS.EXCH.64 URZ, [UR6+0x10], UR8 ;  /* 0x0000100806ff75b2 */ /* 0x0003220008000100 */
[----:B------:R1:W1:Y:S01]  /*0370*/  SYNCS.EXCH.64 URZ, [UR6+0x18], UR8 ;  /* 0x0000180806ff75b2 */ /* 0x0002620008000100 */
        /* <DEDUP_REMOVED lines=10> */
[----:B------:R-:W-:Y:S01]  /*0420*/  NOP ;  /* 0x0000000000007918 */ /* 0x000fe20000000000 */
.L_x_1:
[----:B------:R-:W-:Y:S01]  /*0430*/  NOP ;  /* 0x0000000000007918 */ /* 0x000fe20000000000 */
[----:B------:R-:W-:Y:S05]  /*0440*/  BRA.U !UP4, `(.L_x_2) ;  /* 0x000000010c087547 */ /* 0x000fea000b800000 */
[----:B-1234-:R-:W-:Y:S01]  /*0450*/  UCGABAR_ARV ;  /* 0x00000000000079c7 */ /* 0x01efe20008000000 */
[----:B------:R-:W-:Y:S05]  /*0460*/  BRA `(.L_x_3) ;  /* 0x0000000000047947 */ /* 0x000fea0003800000 */
.L_x_2:
[----:B-1234-:R-:W-:Y:S01]  /*0470*/  NOP ;  /* 0x0000000000007918 */ /* 0x01efe20000000000 */
.L_x_3:
[----:B------:R-:W-:Y:S05]  /*0480*/  BRA.U !UP4, `(.L_x_4) ;  /* 0x000000010c0c7547 */ /* 0x000fea000b800000 */
[----:B------:R-:W-:Y:S01]  /*0490*/  UCGABAR_WAIT ;  /* 0x0000000000007dc7 */ /* 0x000fe20008000000 */
[----:B------:R-:W-:Y:S01]  /*04a0*/  CCTL.IVALL ;  /* 0x00000000ff00798f */ /* 0x000fe20002000000 */
[----:B------:R-:W-:Y:S05]  /*04b0*/  BRA `(.L_x_5) ;  /* 0x0000000000047947 */ /* 0x000fea0003800000 */
.L_x_4:
[----:B------:R-:W-:Y:S06]  /*04c0*/  BAR.SYNC.DEFER_BLOCKING 0x0 ;  /* 0x0000000000007b1d */ /* 0x000fec0000010000 */
.L_x_5:
[----:B------:R-:W-:Y:S05]  /*04d0*/  @P0 BRA `(.L_x_6) ;  /* 0x0000000000400947 */ /* 0x000fea0003800000 */
[----:B------:R-:W-:Y:S01]  /*04e0*/  UMOV UR7, 0x400 ;  /* 0x0000040000077882 */ /* 0x000fe20000000000 */
[----:B------:R-:W-:Y:S01]  /*04f0*/  UMOV UR6, 0x1 ;  /* 0x0000000100067882 */ /* 0x000fe20000000000 */
[----:B------:R-:W-:Y:S01]  /*0500*/  UMOV UR5, 0x8 ;  /* 0x0000000800057882 */ /* 0x000fe20000000000 */
[----:B------:R-:W-:Y:S02]  /*0510*/  ULEA UR7, UR4, UR7, 0x18 ;  /* 0x0000000704077291 */ /* 0x000fe4000f8ec0ff */
[----:B------:R-:W-:-:S04]  /*0520*/  UIADD3 UR8, UPT, UPT, -UR6, 0x100000, URZ ;  /* 0x0010000006087890 */ /* 0x000fc8000fffe1ff */
[----:B------:R-:W-:Y:S02]  /*0530*/  USHF.L.U32 UR9, UR8, 0xb, URZ ;  /* 0x0000000b08097899 */ /* 0x000fe400080006ff */
[----:B------:R-:W-:Y:S02]  /*0540*/  USHF.L.U32 UR8, UR8, 0x1, URZ ;  /* 0x0000000108087899 */ /* 0x000fe400080006ff */
[----:B------:R-:W-:-:S04]  /*0550*/  UIADD3 UR10, UPT, UPT, -UR5, 0x100000, URZ ;  /* 0x00100000050a7890 */ /* 0x000fc8000fffe1ff */
[----:B------:R-:W-:Y:S02]  /*0560*/  USHF.L.U32 UR11, UR10, 0xb, URZ ;  /* 0x0000000b0a0b7899 */ /* 0x000fe400080006ff */
[----:B------:R-:W-:Y:S01]  /*0570*/  USHF.L.U32 UR10, UR10, 0x1, URZ ;  /* 0x000000010a0a7899 */ /* 0x000fe200080006ff */
[----:B------:R-:W1:Y:S03]  /*0580*/  FENCE.VIEW.ASYNC.S ;  /* 0x00000000000073c6 */ /* 0x000e660000000000 */
[----:B-1----:R1:W2:Y:S01]  /*0590*/  SYNCS.EXCH.64 URZ, [UR7+0x70], UR8 ;  /* 0x0000700807ff75b2 */ /* 0x0022a20008000100 */
[----:B------:R1:W3:Y:S07]  /*05a0*/  SYNCS.EXCH.64 URZ, [UR7+0x78], UR8 ;  /* 0x0000780807ff75b2 */ /* 0x0002ee0008000100 */
[----:B------:R1:W4:Y:S01]  /*05b0*/  SYNCS.EXCH.64 URZ, [UR7+0x80], UR10 ;  /* 0x0000800a07ff75b2 */ /* 0x0003220008000100 */
[----:B------:R1:W1:Y:S01]  /*05c0*/  SYNCS.EXCH.64 URZ, [UR7+0x88], UR10 ;  /* 0x0000880a07ff75b2 */ /* 0x0002620008000100 */
[----:B------:R-:W-:Y:S01]  /*05d0*/  NOP ;  /* 0x0000000000007918 */ /* 0x000fe20000000000 */
.L_x_6:
[----:B------:R-:W-:Y:S01]  /*05e0*/  NOP ;  /* 0x0000000000007918 */ /* 0x000fe20000000000 */
[----:B------:R-:W-:Y:S05]  /*05f0*/  BRA.U !UP4, `(.L_x_7) ;  /* 0x000000010c087547 */ /* 0x000fea000b800000 */
[----:B-1234-:R-:W-:Y:S01]  /*0600*/  UCGABAR_ARV ;  /* 0x00000000000079c7 */ /* 0x01efe20008000000 */
[----:B------:R-:W-:Y:S05]  /*0610*/  BRA `(.L_x_8) ;  /* 0x0000000000047947 */ /* 0x000fea0003800000 */
.L_x_7:
[----:B-1234-:R-:W-:Y:S01]  /*0620*/  NOP ;  /* 0x0000000000007918 */ /* 0x01efe20000000000 */
.L_x_8:
[----:B------:R-:W-:Y:S05]  /*0630*/  BRA.U !UP4, `(.L_x_9) ;  /* 0x000000010c0c7547 */ /* 0x000fea000b800000 */
[----:B------:R-:W-:Y:S01]  /*0640*/  UCGABAR_WAIT ;  /* 0x0000000000007dc7 */ /* 0x000fe20008000000 */
[----:B------:R-:W-:Y:S01]  /*0650*/  CCTL.IVALL ;  /* 0x00000000ff00798f */ /* 0x000fe20002000000 */
[----:B------:R-:W-:Y:S05]  /*0660*/  BRA `(.L_x_10) ;  /* 0x0000000000047947 */ /* 0x000fea0003800000 */
.L_x_9:
[----:B------:R-:W-:Y:S06]  /*0670*/  BAR.SYNC.DEFER_BLOCKING 0x0 ;  /* 0x0000000000007b1d */ /* 0x000fec0000010000 */
.L_x_10:
        /* <DEDUP_REMOVED lines=17> */
.L_x_11:
[----:B------:R-:W-:Y:S01]  /*0790*/  NOP ;  /* 0x0000000000007918 */ /* 0x000fe20000000000 */
[----:B-1234-:R-:W-:Y:S06]  /*07a0*/  BAR.SYNC.DEFER_BLOCKING 0x0 ;  /* 0x0000000000007b1d */ /* 0x01efec0000010000 */
[----:B------:R-:W-:Y:S05]  /*07b0*/  @P0 BRA `(.L_x_12) ;  /* 0x0000000000280947 */ /* 0x000fea0003800000 */
[----:B------:R-:W-:Y:S01]  /*07c0*/  UMOV UR6, 0x400 ;  /* 0x0000040000067882 */ /* 0x000fe20000000000 */
[----:B------:R-:W-:Y:S01]  /*07d0*/  UMOV UR5, 0x20 ;  /* 0x0000002000057882 */ /* 0x000fe20000000000 */
[----:B------:R-:W-:Y:S02]  /*07e0*/  ULEA UR6, UR4, UR6, 0x18 ;  /* 0x0000000604067291 */ /* 0x000fe4000f8ec0ff */
[----:B------:R-:W-:-:S04]  /*07f0*/  UIADD3 UR8, UPT, UPT, -UR5, 0x100000, URZ ;  /* 0x0010000005087890 */ /* 0x000fc8000fffe1ff */
[----:B------:R-:W-:Y:S02]  /*0800*/  USHF.L.U32 UR9, UR8, 0xb, URZ ;  /* 0x0000000b08097899 */ /* 0x000fe400080006ff */
[----:B------:R-:W-:Y:S01]  /*0810*/  USHF.L.U32 UR8, UR8, 0x1, URZ ;  /* 0x0000000108087899 */ /* 0x000fe200080006ff */
[----:B------:R-:W-:Y:S01]  /*0820*/  ELECT P0, URZ, PT ;  /* 0x0000000000ff782f */ /* 0x000fe20003800000 */
[----:B------:R-:W1:Y:S10]  /*0830*/  FENCE.VIEW.ASYNC.S ;  /* 0x00000000000073c6 */ /* 0x000e740000000000 */
[----:B-1----:R1:W2:Y:S01]  /*0840*/  SYNCS.EXCH.64 URZ, [UR6+0xb0], UR8 ;  /* 0x0000b00806ff75b2 */ /* 0x0022a20008000100 */
[----:B------:R-:W-:Y:S01]  /*0850*/  NOP ;  /* 0x0000000000007918 */ /* 0x000fe20000000000 */
.L_x_12:
[----:B------:R-:W-:Y:S01]  /*0860*/  NOP ;  /* 0x0000000000007918 */ /* 0x000fe20000000000 */
[----:B------:R-:W-:Y:S05]  /*0870*/  BRA.U !UP4, `(.L_x_13) ;  /* 0x000000010c087547 */ /* 0x000fea000b800000 */
[----:B--2---:R-:W-:Y:S01]  /*0880*/  UCGABAR_ARV ;  /* 0x00000000000079c7 */ /* 0x004fe20008000000 */
[----:B------:R-:W-:Y:S05]  /*0890*/  BRA `(.L_x_14) ;  /* 0x0000000000047947 */ /* 0x000fea0003800000 */
.L_x_13:
[----:B--2---:R-:W-:Y:S01]  /*08a0*/  NOP ;  /* 0x0000000000007918 */ /* 0x004fe20000000000 */
.L_x_14:
[----:B------:R-:W-:Y:S05]  /*08b0*/  BRA.U !UP4, `(.L_x_15) ;  /* 0x000000010c0c7547 */ /* 0x000fea000b800000 */
[----:B------:R-:W-:Y:S01]  /*08c0*/  UCGABAR_WAIT ;  /* 0x0000000000007dc7 */ /* 0x000fe20008000000 */
[----:B------:R-:W-:Y:S01]  /*08d0*/  CCTL.IVALL ;  /* 0x00000000ff00798f */ /* 0x000fe20002000000 */
[----:B------:R-:W-:Y:S05]  /*08e0*/  BRA `(.L_x_16) ;  /* 0x0000000000047947 */ /* 0x000fea0003800000 */
.L_x_15:
[----:B------:R-:W-:Y:S06]  /*08f0*/  BAR.SYNC.DEFER_BLOCKING 0x0 ;  /* 0x0000000000007b1d */ /* 0x000fec0000010000 */
.L_x_16:
[----:B------:R-:W-:Y:S01]  /*0900*/  ISETP.NE.AND P0, PT, R65, 0x6, PT ;  /* 0x000000064100780c */ /* 0x000fe20003f05270 */
[----:B------:R-:W2:-:S12]  /*0910*/  LDCU.64 UR30, c[0x0][0x358] ;  /* 0x00006b00ff1e77ac */ /* 0x000e980008000a00 */
[----:B------:R-:W-:Y:S05]  /*0920*/  @P0 BRA `(.L_x_17) ;  /* 0x0000000800bc0947 */ /* 0x000fea0003800000 */
[----:B------:R-:W-:Y:S01]  /*0930*/  LOP3.LUT R0, R60, 0x1f, RZ, 0xc0, !PT ;  /* 0x0000001f3c007812 */ /* 0x000fe200078ec0ff */
[----:B------:R-:W-:Y:S01]  /*0940*/  IMAD.MOV.U32 R11, RZ, RZ, 0x7fffffff ;  /* 0x7fffffffff0b7424 */ /* 0x000fe200078e00ff */
[----:B------:R-:W3:Y:S01]  /*0950*/  S2UR UR22, SR_CTAID.Z ;  /* 0x00000000001679c3 */ /* 0x000ee20000002700 */
[----:B-1----:R-:W3:Y:S01]  /*0960*/  LDCU.64 UR6, c[0x0][0x760] ;  /* 0x0000ec00ff0677ac */ /* 0x002ee20008000a00 */
[C---:B------:R-:W-:Y:S01]  /*0970*/  ISETP.GT.U32.AND P0, PT, R0.reuse, 0x7, PT ;  /* 0x000000070000780c */ /* 0x040fe20003f04070 */
[----:B------:R-:W1:Y:S01]  /*0980*/  LDCU.U8 UR11, c[0x0][0x768] ;  /* 0x0000ed00ff0b77ac */ /* 0x000e620008000000 */
[----:B------:R-:W4:Y:S01]  /*0990*/  LDCU.U8 UR15, c[0x0][0x769] ;  /* 0x0000ed20ff0f77ac */ /* 0x000f220008000000 */
[----:B------:R-:W5:Y:S10]  /*09a0*/  LDCU.64 UR4, c[0x0][0x778] ;  /* 0x0000ef00ff0477ac */ /* 0x000f740008000a00 */
[----:B------:R-:W2:Y:S01]  /*09b0*/  @!P0 LDC.64 R2, c[0x0][0x748] ;  /* 0x0001d200ff028b82 */ /* 0x000ea20000000a00 */
[----:B------:R-:W1:Y:S01]  /*09c0*/  LDCU.U8 UR10, c[0x0][0x780] ;  /* 0x0000f000ff0a77ac */ /* 0x000e620008000000 */
[----:B------:R-:W1:Y:S01]  /*09d0*/  LDCU.U8 UR12, c[0x0][0x781] ;  /* 0x0000f020ff0c77ac */ /* 0x000e620008000000 */
[----:B------:R-:W1:Y:S01]  /*09e0*/  LDCU UR16, c[0x0][0x770] ;  /* 0x0000ee00ff1077ac */ /* 0x000e620008000800 */
[----:B------:R-:W1:Y:S01]  /*09f0*/  LDCU.U8 UR14, c[0x0][0x774] ;  /* 0x0000ee80ff0e77ac */ /* 0x000e620008000000 */
[----:B--2---:R-:W-:-:S05]  /*0a00*/  @!P0 IMAD.WIDE.U32 R2, R0, 0x4, R2 ;  /* 0x0000000400028825 */ /* 0x004fca00078e0002 */
[----:B------:R2:W5:Y:S01]  /*0a10*/  @!P0 LDG.E R11, desc[UR30][R2.64] ;  /* 0x0000001e020b8981 */ /* 0x000562000c1e1900 */
[----:B---3--:R-:W-:Y:S01]  /*0a20*/  UIMAD.WIDE.U32 UR8, UR22, UR7, URZ ;  /* 0x00000007160872a5 */ /* 0x008fe2000f8e00ff */
[----:B------:R-:W-:Y:S01]  /*0a30*/  HFMA2 R0, -RZ, RZ, 0, 5.9604644775390625e-08 ;  /* 0x00000001ff007431 */ /* 0x000fe200000001ff */
[----:B------:R-:W3:Y:S02]  /*0a40*/  LDCU.U8 UR13, c[0x0][0x775] ;  /* 0x0000eea0ff0d77ac */ /* 0x000ee40008000000 */
[----:B------:R-:W-:Y:S02]  /*0a50*/  UIADD3 UR7, UPT, UPT, -UR9, UR22, URZ ;  /* 0x0000001609077290 */ /* 0x000fe4000fffe1ff */
[----:B------:R-:W-:Y:S02]  /*0a60*/  UISETP.GT.U32.AND UP0, UPT, UR22, 0x1ff, UPT ;  /* 0x000001ff1600788c */ /* 0x000fe4000bf04070 */
[----:B-1----:R-:W-:-:S04]  /*0a70*/  USHF.R.U32.HI UR7, URZ, UR11, UR7 ;  /* 0x0000000bff077299 */ /* 0x002fc80008011607 */
[----:B------:R-:W-:-:S04]  /*0a80*/  UIADD3 UR7, UPT, UPT, UR9, UR7, URZ ;  /* 0x0000000709077290 */ /* 0x000fc8000fffe0ff */
[----:B----4-:R-:W-:-:S04]  /*0a90*/  USHF.R.U32.HI UR7, URZ, UR15, UR7 ;  /* 0x0000000fff077299 */ /* 0x010fc80008011607 */
[----:B------:R-:W-:Y:S01]  /*0aa0*/  UIADD3 UR7, UPT, UPT, -UR7, URZ, URZ ;  /* 0x000000ff07077290 */ /* 0x000fe2000fffe1ff */
[----:B--2---:R-:W-:-:S03]  /*0ab0*/  IMAD.MOV.U32 R2, RZ, RZ, RZ ;  /* 0x000000ffff027224 */ /* 0x004fc600078e00ff */
[----:B------:R-:W-:-:S04]  /*0ac0*/  UIMAD UR6, UR7, UR6, UR22 ;  /* 0x00000006070672a4 */ /* 0x000fc8000f8e0216 */
[----:B-----5:R-:W-:-:S07]  /*0ad0*/  UIMAD.WIDE.U32 UR8, UR6, UR5, URZ ;  /* 0x00000005060872a5 */ /* 0x020fce000f8e00ff */
[----:B------:R-:W-:Y:S02]  /*0ae0*/  UMOV UR5, UR9 ;  /* 0x0000000900057c82 */ /* 0x000fe40008000000 */
[----:B------:R-:W-:-:S04]  /*0af0*/  UIADD3 UR8, UPT, UPT, UR6, -UR5, URZ ;  /* 0x8000000506087290 */ /* 0x000fc8000fffe0ff */
[----:B------:R-:W-:-:S04]  /*0b00*/  USHF.R.U32.HI UR8, URZ, UR10, UR8 ;  /* 0x0000000aff087299 */ /* 0x000fc80008011608 */
[----:B------:R-:W-:Y:S01]  /*0b10*/  UIADD3 UR8, UPT, UPT, UR5, UR8, URZ ;  /* 0x0000000805087290 */ /* 0x000fe2000fffe0ff */
[----:B------:R-:W1:Y:S03]  /*0b20*/  LDCU UR5, c[0x0][0x76c] ;  /* 0x0000ed80ff0577ac */ /* 0x000e660008000800 */
[----:B------:R-:W-:-:S04]  /*0b30*/  USHF.R.U32.HI UR8, URZ, UR12, UR8 ;  /* 0x0000000cff087299 */ /* 0x000fc80008011608 */
[----:B------:R-:W-:-:S07]  /*0b40*/  UIMAD.WIDE.U32 UR16, UR8, UR16, URZ ;  /* 0x00000010081072a5 */ /* 0x000fce000f8e00ff */
[----:B------:R-:W-:Y:S02]  /*0b50*/  UMOV UR9, UR17 ;  /* 0x0000001100097c82 */ /* 0x000fe40008000000 */
[----:B------:R-:W-:-:S04]  /*0b60*/  UIADD3 UR7, UPT, UPT, UR8, -UR9, URZ ;  /* 0x8000000908077290 */ /* 0x000fc8000fffe0ff */
[----:B------:R-:W-:-:S04]  /*0b70*/  USHF.R.U32.HI UR7, URZ, UR14, UR7 ;  /* 0x0000000eff077299 */ /* 0x000fc80008011607 */
[----:B------:R-:W-:-:S04]  /*0b80*/  UIADD3 UR7, UPT, UPT, UR9, UR7, URZ ;  /* 0x0000000709077290 */ /* 0x000fc8000fffe0ff */
[----:B---3--:R-:W-:-:S04]  /*0b90*/  USHF.R.U32.HI UR7, URZ, UR13, UR7 ;  /* 0x0000000dff077299 */ /* 0x008fc80008011607 */
[----:B------:R-:W-:-:S04]  /*0ba0*/  UIADD3 UR7, UPT, UPT, -UR7, URZ, URZ ;  /* 0x000000ff07077290 */ /* 0x000fc8000fffe1ff */
[----:B-1----:R-:W-:Y:S02]  /*0bb0*/  UIMAD UR5, UR7, UR5, UR8 ;  /* 0x00000005070572a4 */ /* 0x002fe4000f8e0208 */
[----:B------:R-:W-:Y:S02]  /*0bc0*/  UIADD3 UR8, UPT, UPT, -UR8, URZ, URZ ;  /* 0x000000ff08087290 */ /* 0x000fe4000fffe1ff */
[----:B------:R-:W-:Y:S02]  /*0bd0*/  UIADD3 UR5, UPT, UPT, UR5, UR5, URZ ;  /* 0x0000000505057290 */ /* 0x000fe4000fffe0ff */
[----:B------:R-:W-:Y:S02]  /*0be0*/  UIMAD UR4, UR8, UR4, UR6 ;  /* 0x00000004080472a4 */ /* 0x000fe4000f8e0206 */
[----:B------:R-:W-:-:S04]  /*0bf0*/  ULOP3.LUT UR5, UR5, 0x1, UR21, 0xf8, !UPT ;  /* 0x0000000105057892 */ /* 0x000fc8000f8ef815 */
[----:B------:R-:W-:Y:S02]  /*0c00*/  MOV R5, UR4 ;  /* 0x0000000400057c02 */ /* 0x000fe40008000f00 */
[----:B------:R-:W-:Y:S01]  /*0c10*/  IMAD.U32 R4, RZ, RZ, UR5 ;  /* 0x00000005ff047e24 */ /* 0x000fe2000f8e00ff */
[----:B------:R1:W2:Y:S01]  /*0c20*/  SHFL.IDX PT, R3, R11, 0x7, 0x1f ;  /* 0x00e01f000b037f89 */ /* 0x0002a200000e0000 */
[----:B------:R-:W-:Y:S05]  /*0c30*/  BRA.U UP0, `(.L_x_18) ;  /* 0x0000000500847547 */ /* 0x000fea000b800000 */
[----:B--2---:R-:W-:Y:S01]  /*0c40*/  SHF.R.S32.HI R10, RZ, 0x1f, R3 ;  /* 0x0000001fff0a7819 */ /* 0x004fe20000011403 */
[----:B------:R-:W2:Y:S01]  /*0c50*/  LDCU UR5, c[0x0][0x374] ;  /* 0x00006e80ff0577ac */ /* 0x000ea20008000800 */
[----:B------:R-:W-:Y:S02]  /*0c60*/  IMAD.MOV.U32 R6, RZ, RZ, -0x1 ;  /* 0xffffffffff067424 */ /* 0x000fe400078e00ff */
[----:B------:R-:W-:Y:S01]  /*0c70*/  LEA.HI R10, R10, R3, RZ, 0x8 ;  /* 0x000000030a0a7211 */ /* 0x000fe200078f40ff */
[----:B------:R-:W2:Y:S01]  /*0c80*/  LDCU UR4, c[0x0][0x370] ;  /* 0x00006e00ff0477ac */ /* 0x000ea20008000800 */
[----:B------:R-:W-:Y:S02]  /*0c90*/  IMAD.MOV.U32 R2, RZ, RZ, RZ ;  /* 0x000000ffff027224 */ /* 0x000fe400078e00ff */
[----:B------:R-:W-:Y:S01]  /*0ca0*/  LOP3.LUT R0, R10, 0xffffff00, RZ, 0xc0, !PT ;  /* 0xffffff000a007812 */ /* 0x000fe200078ec0ff */
[----:B------:R-:W3:Y:S01]  /*0cb0*/  LDCU UR20, c[0x0][0x378] ;  /* 0x00006f00ff1477ac */ /* 0x000ee20008000800 */
[----:B------:R-:W-:-:S02]  /*0cc0*/  IMAD.MOV.U32 R9, RZ, RZ, RZ ;  /* 0x000000ffff097224 */ /* 0x000fc400078e00ff */
[C---:B------:R-:W-:Y:S01]  /*0cd0*/  ISETP.NE.AND P0, PT, R3.reuse, R0, PT ;  /* 0x000000000300720c */ /* 0x040fe20003f05270 */
[----:B------:R-:W4:Y:S01]  /*0ce0*/  LDCU UR9, c[0x0][0x770] ;  /* 0x0000ee00ff0977ac */ /* 0x000f220008000800 */
[----:B------:R-:W-:Y:S02]  /*0cf0*/  SHF.R.S32.HI R0, RZ, 0x8, R10 ;  /* 0x00000008ff007819 */ /* 0x000fe4000001140a */
[----:B------:R-:W-:Y:S01]  /*0d00*/  ISETP.LT.AND P0, PT, R3, RZ, P0 ;  /* 0x000000ff0300720c */ /* 0x000fe20000701270 */
[----:B------:R-:W1:Y:S01]  /*0d10*/  LDCU UR8, c[0x0][0x76c] ;  /* 0x0000ed80ff0877ac */ /* 0x000e620008000800 */
[----:B------:R-:W-:Y:S01]  /*0d20*/  LEA.HI.SX32 R10, R10, 0xffffffff, 0x18 ;  /* 0xffffffff0a0a7811 */ /* 0x000fe200078fc2ff */
[----:B------:R-:W1:Y:S01]  /*0d30*/  LDCU.64 UR6, c[0x0][0x760] ;  /* 0x0000ec00ff0677ac */ /* 0x000e620008000a00 */
[----:B--2---:R-:W-:-:S04]  /*0d40*/  UIMAD UR4, UR5, UR4, URZ ;  /* 0x00000004050472a4 */ /* 0x004fc8000f8e02ff */
[----:B---3--:R-:W-:-:S05]  /*0d50*/  UIMAD UR20, UR4, UR20, URZ ;  /* 0x00000014041472a4 */ /* 0x008fca000f8e02ff */
[----:B------:R-:W-:Y:S02]  /*0d60*/  @!P0 IMAD.MOV R10, RZ, RZ, R0 ;  /* 0x000000ffff0a8224 */ /* 0x000fe400078e0200 */
[----:B------:R-:W-:Y:S01]  /*0d70*/  IMAD.MOV.U32 R0, RZ, RZ, 0x1 ;  /* 0x00000001ff007424 */ /* 0x000fe200078e00ff */
[----:B------:R-:W-:Y:S01]  /*0d80*/  ULEA.HI UR20, UR20, UR20, URZ, 0x1 ;  /* 0x0000001414147291 */ /* 0x000fe2000f8f08ff */
[----:B------:R-:W2:Y:S03]  /*0d90*/  LDCU.64 UR4, c[0x0][0x778] ;  /* 0x0000ef00ff0477ac */ /* 0x000ea60008000a00 */
[----:B----4-:R-:W-:-:S12]  /*0da0*/  USHF.R.S32.HI UR20, URZ, 0x1, UR20 ;  /* 0x00000001ff147899 */ /* 0x010fd80008011414 */
.L_x_23:
[----:B---3--:R-:W-:-:S04]  /*0db0*/  LEA.HI R7, R4, R4, RZ, 0x1 ;  /* 0x0000000404077211 */ /* 0x008fc800078f08ff */
[----:B------:R-:W-:Y:S02]  /*0dc0*/  LOP3.LUT R3, R7, 0xfffffffe, RZ, 0xc0, !PT ;  /* 0xfffffffe07037812 */ /* 0x000fe400078ec0ff */
[----:B------:R-:W-:Y:S02]  /*0dd0*/  SHF.R.S32.HI R7, RZ, 0x1, R7 ;  /* 0x00000001ff077819 */ /* 0x000fe40000011407 */
[----:B------:R-:W-:-:S03]  /*0de0*/  ISETP.NE.AND P0, PT, R4, R3, PT ;  /* 0x000000030400720c */ /* 0x000fc60003f05270 */
[----:B------:R-:W-:Y:S01]  /*0df0*/  VIADD R3, R7, 0xffffffff ;  /* 0xffffffff07037836 */ /* 0x000fe20000000000 */
[----:B------:R-:W-:-:S13]  /*0e00*/  ISETP.LT.AND P0, PT, R4, RZ, P0 ;  /* 0x000000ff0400720c */ /* 0x000fda0000701270 */
[----:B------:R-:W-:-:S05]  /*0e10*/  @!P0 IMAD.MOV R3, RZ, RZ, R7 ;  /* 0x000000ffff038224 */ /* 0x000fca00078e0207 */
[----:B------:R-:W-:-:S13]  /*0e20*/  ISETP.GE.AND P0, PT, R3, R10, PT ;  /* 0x0000000a0300720c */ /* 0x000fda0003f06270 */
[----:B----4-:R-:W-:Y:S05]  /*0e30*/  @P0 BRA `(.L_x_19) ;  /* 0x0000000000940947 */ /* 0x010fea0003800000 */
[----:B------:R-:W-:-:S04]  /*0e40*/  SHF.L.U32 R8, R3, 0x8, RZ ;  /* 0x0000000803087819 */ /* 0x000fc800000006ff */
[----:B------:R-:W-:-:S13]  /*0e50*/  ISETP.GE.AND P0, PT, R8, R9, PT ;  /* 0x000000090800720c */ /* 0x000fda0003f06270 */
[----:B------:R-:W-:Y:S05]  /*0e60*/  @!P0 BRA `(.L_x_20) ;  /* 0x0000000000388947 */ /* 0x000fea0003800000 */
[----:B------:R-:W-:Y:S01]  /*0e70*/  VIADD R3, R6, 0x1 ;  /* 0x0000000106037836 */ /* 0x000fe20000000000 */
[----:B------:R-:W-:-:S04]  /*0e80*/  MOV R6, 0xffffffff ;  /* 0xffffffff00067802 */ /* 0x000fc80000000f00 */
[----:B------:R-:W-:-:S13]  /*0e90*/  ISETP.GT.U32.AND P0, PT, R3, 0x1f, PT ;  /* 0x0000001f0300780c */ /* 0x000fda0003f04070 */
[----:B------:R-:W-:Y:S05]  /*0ea0*/  @P0 BRA `(.L_x_21) ;  /* 0x0000000000240947 */ /* 0x000fea0003800000 */
[----:B------:R-:W-:Y:S01]  /*0eb0*/  ISETP.GT.AND P0, PT, R11, R8, PT ;  /* 0x000000080b00720c */ /* 0x000fe20003f04270 */
[----:B------:R-:W-:-:S05]  /*0ec0*/  IMAD.MOV.U32 R6, RZ, RZ, -0x1 ;  /* 0xffffffffff067424 */ /* 0x000fca00078e00ff */
[----:B------:R-:W-:-:S07]  /*0ed0*/  SHF.L.U32 R6, R6, R3, RZ ;  /* 0x0000000306067219 */ /* 0x000fce00000006ff */
[----:B------:R-:W-:-:S04]  /*0ee0*/  VOTE.ANY R3, PT, P0 ;  /* 0x0000000000037806 */ /* 0x000fc800000e0100 */
[----:B------:R-:W-:-:S05]  /*0ef0*/  LOP3.LUT P0, R6, R3, RZ, R6, 0xa0, !PT ;  /* 0x000000ff03067212 */ /* 0x000fca000780a006 */
[----:B------:R-:W-:-:S05]  /*0f00*/  VIADD R3, R6, 0xffffffff ;  /* 0xffffffff06037836 */ /* 0x000fca0000000000 */
[----:B------:R-:W-:-:S04]  /*0f10*/  LOP3.LUT R3, R6, R3, RZ, 0xc, !PT ;  /* 0x0000000306037212 */ /* 0x000fc800078e0cff */
[----:B------:R-:W3:Y:S02]  /*0f20*/  POPC R6, R3 ;  /* 0x0000000300067309 */ /* 0x000ee40000000000 */
[----:B---3--:R-:W-:-:S07]  /*0f30*/  SEL R6, R6, 0xffffffff, P0 ;  /* 0xffffffff06067807 */ /* 0x008fce0000000000 */
.L_x_21:
[----:B------:R3:W4:Y:S02]  /*0f40*/  SHFL.IDX PT, R9, R11, R6, 0x1f ;  /* 0x00001f060b097589 */ /* 0x00072400000e0000 */
.L_x_20:
[----:B------:R-:W5:Y:S01]  /*0f50*/  S2R R3, SR_CgaCtaId ;  /* 0x0000000000037919 */ /* 0x000f620000008800 */
[----:B------:R-:W-:Y:S01]  /*0f60*/  MOV R8, 0x400 ;  /* 0x0000040000087802 */ /* 0x000fe20000000f00 */
[----:B------:R-:W-:-:S03]  /*0f70*/  IMAD.U32 R13, R0, -0x80000000, RZ ;  /* 0x80000000000d7824 */ /* 0x000fc600078e00ff */
[----:B-----5:R-:W-:-:S05]  /*0f80*/  LEA R3, R3, R8, 0x18 ;  /* 0x0000000803037211 */ /* 0x020fca00078ec0ff */
[----:B------:R-:W-:-:S04]  /*0f90*/  IMAD R8, R2, 0x8, R3 ;  /* 0x0000000802087824 */ /* 0x000fc800078e0203 */
[----:B------:R-:W5:Y:S02]  /*0fa0*/  SYNCS.PHASECHK.TRANS64.TRYWAIT P0, [R8+URZ+0xa0], R13 ;  /* 0x0000a00d080075a7 */ /* 0x000f6400080011ff */
[----:B-----5:R-:W-:Y:S05]  /*0fb0*/  @!P0 BRA `(.L_x_22) ;  /* 0x0000004c00708947 */ /* 0x020fea0003800000 */
.L_x_88:
[----:B------:R-:W-:Y:S01]  /*0fc0*/  ELECT P0, URZ, PT ;  /* 0x0000000000ff782f */ /* 0x000fe20003800000 */
[----:B------:R-:W-:-:S12]  /*0fd0*/  IMAD.MOV.U32 R7, RZ, RZ, 0x1 ;  /* 0x00000001ff077424 */ /* 0x000fd800078e00ff */
[C---:B------:R-:W-:Y:S02]  /*0fe0*/  @P0 IMAD R3, R2.reuse, 0x10, R3 ;  /* 0x0000001002030824 */ /* 0x040fe400078e0203 */
[----:B------:R-:W-:-:S03]  /*0ff0*/  VIADD R2, R2, 0x1 ;  /* 0x0000000102027836 */ /* 0x000fc60000000000 */
[----:B------:R3:W-:Y:S02]  /*1000*/  @P0 STS.128 [R3+0x33c10], R4 ;  /* 0x033c100403000388 */ /* 0x0007e40000000c00 */
[----:B------:R-:W-:Y:S01]  /*1010*/  ISETP.NE.AND P0, PT, R2, 0x2, PT ;  /* 0x000000020200780c */ /* 0x000fe20003f05270 */
[----:B------:R5:W-:Y:S06]  /*1020*/  MEMBAR.ALL.CTA ;  /* 0x0000000000007992 */ /* 0x000bec0000008000 */
[----:B-----5:R-:W5:Y:S01]  /*1030*/  FENCE.VIEW.ASYNC.S ;  /* 0x00000000000073c6 */ /* 0x020f620000000000 */
[----:B---3--:R-:W-:-:S02]  /*1040*/  SEL R13, RZ, 0x1, P0 ;  /* 0x00000001ff0d7807 */ /* 0x008fc40000000000 */
[----:B------:R-:W-:Y:S02]  /*1050*/  SEL R2, R2, RZ, P0 ;  /* 0x000000ff02027207 */ /* 0x000fe40000000000 */
[----:B------:R-:W-:Y:S01]  /*1060*/  LOP3.LUT R0, R0, R13, RZ, 0x3c, !PT ;  /* 0x0000000d00007212 */ /* 0x000fe200078e3cff */
[----:B-----5:R-:W-:Y:S06]  /*1070*/  BAR.SYNC.DEFER_BLOCKING 0x4, 0x20 ;  /* 0x0100800000007b1d */ /* 0x020fec0000010000 */
[----:B------:R3:W-:Y:S02]  /*1080*/  SYNCS.ARRIVE.TRANS64.ART0 RZ, [R8+URZ+0x90], R7 ;  /* 0x0000900708ff79a7 */ /* 0x0007e400085000ff */
.L_x_19:
[----:B------:R-:W-:-:S04]  /*1090*/  UIADD3 UR22, UPT, UPT, UR20, UR22, URZ ;  /* 0x0000001614167290 */ /* 0x000fc8000fffe0ff */
[----:B-1----:R-:W-:Y:S02]  /*10a0*/  UIMAD.WIDE.U32 UR16, UR22, UR7, URZ ;  /* 0x00000007161072a5 */ /* 0x002fe4000f8e00ff */
[----:B------:R-:W-:Y:S02]  /*10b0*/  UISETP.GE.AND UP0, UPT, UR22, 0x200, UPT ;  /* 0x000002001600788c */ /* 0x000fe4000bf06270 */
[----:B------:R-:W-:-:S04]  /*10c0*/  UIADD3 UR16, UPT, UPT, UR22, -UR17, URZ ;  /* 0x8000001116107290 */ /* 0x000fc8000fffe0ff */
[----:B------:R-:W-:-:S04]  /*10d0*/  USHF.R.U32.HI UR16, URZ, UR11, UR16 ;  /* 0x0000000bff107299 */ /* 0x000fc80008011610 */
[----:B------:R-:W-:-:S04]  /*10e0*/  UIADD3 UR16, UPT, UPT, UR17, UR16, URZ ;  /* 0x0000001011107290 */ /* 0x000fc8000fffe0ff */
[----:B------:R-:W-:-:S04]  /*10f0*/  USHF.R.U32.HI UR19, URZ, UR15, UR16 ;  /* 0x0000000fff137299 */ /* 0x000fc80008011610 */
[----:B------:R-:W-:-:S04]  /*1100*/  UIADD3 UR19, UPT, UPT, -UR19, URZ, URZ ;  /* 0x000000ff13137290 */ /* 0x000fc8000fffe1ff */
[----:B------:R-:W-:-:S04]  /*1110*/  UIMAD UR19, UR6, UR19, UR22 ;  /* 0x00000013061372a4 */ /* 0x000fc8000f8e0216 */
[----:B--2---:R-:W-:-:S04]  /*1120*/  UIMAD.WIDE.U32 UR16, UR19, UR5, URZ ;  /* 0x00000005131072a5 */ /* 0x004fc8000f8e00ff */
[----:B------:R-:W-:-:S04]  /*1130*/  UIADD3 UR16, UPT, UPT, UR19, -UR17, URZ ;  /* 0x8000001113107290 */ /* 0x000fc8000fffe0ff */
[----:B------:R-:W-:-:S04]  /*1140*/  USHF.R.U32.HI UR16, URZ, UR10, UR16 ;  /* 0x0000000aff107299 */ /* 0x000fc80008011610 */
[----:B------:R-:W-:-:S04]  /*1150*/  UIADD3 UR16, UPT, UPT, UR17, UR16, URZ ;  /* 0x0000001011107290 */ /* 0x000fc8000fffe0ff */
[----:B------:R-:W-:-:S04]  /*1160*/  USHF.R.U32.HI UR18, URZ, UR12, UR16 ;  /* 0x0000000cff127299 */ /* 0x000fc80008011610 */
[----:B------:R-:W-:-:S04]  /*1170*/  UIMAD.WIDE.U32 UR16, UR18, UR9, URZ ;  /* 0x00000009121072a5 */ /* 0x000fc8000f8e00ff */
[----:B------:R-:W-:-:S04]  /*1180*/  UIADD3 UR16, UPT, UPT, UR18, -UR17, URZ ;  /* 0x8000001112107290 */ /* 0x000fc8000fffe0ff */
[----:B------:R-:W-:-:S04]  /*1190*/  USHF.R.U32.HI UR16, URZ, UR14, UR16 ;  /* 0x0000000eff107299 */ /* 0x000fc80008011610 */
[----:B------:R-:W-:-:S04]  /*11a0*/  UIADD3 UR16, UPT, UPT, UR17, UR16, URZ ;  /* 0x0000001011107290 */ /* 0x000fc8000fffe0ff */
[----:B------:R-:W-:-:S04]  /*11b0*/  USHF.R.U32.HI UR16, URZ, UR13, UR16 ;  /* 0x0000000dff107299 */ /* 0x000fc80008011610 */
[----:B------:R-:W-:-:S04]  /*11c0*/  UIADD3 UR16, UPT, UPT, -UR16, URZ, URZ ;  /* 0x000000ff10107290 */ /* 0x000fc8000fffe1ff */
[----:B------:R-:W-:Y:S02]  /*11d0*/  UIMAD UR16, UR8, UR16, UR18 ;  /* 0x00000010081072a4 */ /* 0x000fe4000f8e0212 */
[----:B------:R-:W-:Y:S02]  /*11e0*/  UIADD3 UR18, UPT, UPT, -UR18, URZ, URZ ;  /* 0x000000ff12127290 */ /* 0x000fe4000fffe1ff */
[----:B------:R-:W-:Y:S02]  /*11f0*/  UIADD3 UR16, UPT, UPT, UR16, UR16, URZ ;  /* 0x0000001010107290 */ /* 0x000fe4000fffe0ff */
[----:B------:R-:W-:Y:S02]  /*1200*/  UIMAD UR18, UR4, UR18, UR19 ;  /* 0x00000012041272a4 */ /* 0x000fe4000f8e0213 */
[----:B------:R-:W-:-:S04]  /*1210*/  ULOP3.LUT UR16, UR16, 0x1, UR21, 0xf8, !UPT ;  /* 0x0000000110107892 */ /* 0x000fc8000f8ef815 */
[----:B------:R-:W-:Y:S02]  /*1220*/  MOV R5, UR18 ;  /* 0x0000001200057c02 */ /* 0x000fe40008000f00 */
[----:B------:R-:W-:Y:S01]  /*1230*/  MOV R4, UR16 ;  /* 0x0000001000047c02 */ /* 0x000fe20008000f00 */
[----:B------:R-:W-:Y:S06]  /*1240*/  BRA.U !UP0, `(.L_x_23) ;  /* 0xfffffff908d87547 */ /* 0x000fec000b83ffff */
.L_x_18:
[----:B------:R-:W5:Y:S01]  /*1250*/  S2UR UR4, SR_CgaCtaId ;  /* 0x00000000000479c3 */ /* 0x000f620000008800 */
[----:B------:R-:W-:Y:S01]  /*1260*/  UMOV UR5, 0x400 ;  /* 0x0000040000057882 */ /* 0x000fe20000000000 */
[----:B------:R-:W-:Y:S01]  /*1270*/  IMAD.U32 R6, R0, -0x80000000, RZ ;  /* 0x8000000000067824 */ /* 0x000fe200078e00ff */
[C---:B------:R-:W-:Y:S01]  /*1280*/  ISETP.NE.AND P0, PT, R2.reuse, 0x1, PT ;  /* 0x000000010200780c */ /* 0x040fe20003f05270 */
[----:B---3--:R-:W-:-:S05]  /*1290*/  VIADD R8, R2, 0x2 ;  /* 0x0000000202087836 */ /* 0x008fca0000000000 */
[----:B------:R-:W-:Y:S01]  /*12a0*/  SEL R8, R8, 0x1, P0 ;  /* 0x0000000108087807 */ /* 0x000fe20000000000 */
[----:B-----5:R-:W-:-:S06]  /*12b0*/  ULEA UR5, UR4, UR5, 0x18 ;  /* 0x0000000504057291 */ /* 0x020fcc000f8ec0ff */
[----:B--2---:R-:W-:-:S04]  /*12c0*/  LEA R3, R2, UR5, 0x3 ;  /* 0x0000000502037c11 */ /* 0x004fc8000f8e18ff */
[----:B------:R-:W2:Y:S02]  /*12d0*/  SYNCS.PHASECHK.TRANS64.TRYWAIT P1, [R3+URZ+0xa0], R6 ;  /* 0x0000a006030075a7 */ /* 0x000ea400080211ff */
[----:B--2---:R-:W-:Y:S05]  /*12e0*/  @!P1 BRA `(.L_x_24) ;  /* 0x0000004800bc9947 */ /* 0x004fea0003800000 */
.L_x_90:
[----:B------:R-:W-:Y:S02]  /*12f0*/  ELECT P2, URZ, PT ;  /* 0x0000000000ff782f */ /* 0x000fe40003840000 */
[----:B------:R-:W-:Y:S01]  /*1300*/  ISETP.NE.AND P0, PT, R8, 0x2, PT ;  /* 0x000000020800780c */ /* 0x000fe20003f05270 */
[----:B--2---:R-:W-:-:S03]  /*1310*/  IMAD.MOV.U32 R7, RZ, RZ, RZ ;  /* 0x000000ffff077224 */ /* 0x004fc600078e00ff */
[----:B------:R-:W-:Y:S02]  /*1320*/  ISETP.EQ.XOR P1, PT, R2, 0x1, !P0 ;  /* 0x000000010200780c */ /* 0x000fe40004722a70 */
[----:B------:R-:W-:Y:S02]  /*1330*/  SEL R8, R8, RZ, P0 ;  /* 0x000000ff08087207 */ /* 0x000fe40000000000 */
[----:B----4-:R-:W-:Y:S02]  /*1340*/  SEL R9, RZ, 0x1, !P1 ;  /* 0x00000001ff097807 */ /* 0x010fe40004800000 */
[----:B------:R-:W-:Y:S02]  /*1350*/  LEA R8, R8, UR5, 0x3 ;  /* 0x0000000508087c11 */ /* 0x000fe4000f8e18ff */
[----:B------:R-:W-:Y:S01]  /*1360*/  @P2 LEA R2, R2, UR5, 0x4 ;  /* 0x0000000502022c11 */ /* 0x000fe2000f8e20ff */
[----:B------:R-:W-:Y:S01]  /*1370*/  @P2 IMAD.MOV.U32 R6, RZ, RZ, -0x1 ;  /* 0xffffffffff062424 */ /* 0x000fe200078e00ff */
[----:B------:R-:W-:Y:S01]  /*1380*/  LOP3.LUT R9, R0, R9, RZ, 0x3c, !PT ;  /* 0x0000000900097212 */ /* 0x000fe200078e3cff */
[----:B------:R-:W-:-:S03]  /*1390*/  IMAD.MOV.U32 R0, RZ, RZ, 0x1 ;  /* 0x00000001ff007424 */ /* 0x000fc600078e00ff */
[----:B------:R3:W-:Y:S01]  /*13a0*/  @P2 STS.128 [R2+0x33c10], R4 ;  /* 0x033c100402002388 */ /* 0x0007e20000000c00 */
[----:B------:R-:W-:Y:S01]  /*13b0*/  IMAD.U32 R10, R9, -0x80000000, RZ ;  /* 0x80000000090a7824 */ /* 0x000fe200078e00ff */
[----:B------:R2:W-:Y:S06]  /*13c0*/  MEMBAR.ALL.CTA ;  /* 0x0000000000007992 */ /* 0x0005ec0000008000 */
[----:B--2---:R-:W2:Y:S02]  /*13d0*/  FENCE.VIEW.ASYNC.S ;  /* 0x00000000000073c6 */ /* 0x004ea40000000000 */
[----:B--2---:R-:W-:Y:S06]  /*13e0*/  BAR.SYNC.DEFER_BLOCKING 0x4, 0x20 ;  /* 0x0100800000007b1d */ /* 0x004fec0000010000 */
[----:B------:R3:W-:Y:S01]  /*13f0*/  SYNCS.ARRIVE.TRANS64.ART0 RZ, [R3+URZ+0x90], R0 ;  /* 0x0000900003ff79a7 */ /* 0x0007e200085000ff */
[----:B------:R-:W2:Y:S02]  /*1400*/  SYNCS.PHASECHK.TRANS64.TRYWAIT P0, [R8+URZ+0xa0], R10 ;  /* 0x0000a00a080075a7 */ /* 0x000ea400080011ff */
[----:B--23--:R-:W-:Y:S05]  /*1410*/  @!P0 BRA `(.L_x_25) ;  /* 0x0000004800888947 */ /* 0x00cfea0003800000 */
.L_x_17:
[----:B------:R-:W-:Y:S01]  /*1420*/  ISETP.NE.AND P0, PT, R65, 0x5, PT ;  /* 0x000000054100780c */ /* 0x000fe20003f05270 */
[----:B------:R-:W-:-:S04]  /*1430*/  ULEA.HI UR14, UR4, UR4, URZ, 0x1 ;  /* 0x00000004040e7291 */ /* 0x000fc8000f8f08ff */
[----:B------:R-:W-:-:S04]  /*1440*/  ULOP3.LUT UR22, UR14, 0xfffffffe, URZ, 0xc0, !UPT ;  /* 0xfffffffe0e167892 */ /* 0x000fc8000f8ec0ff */
[----:B------:R-:W-:-:S04]  /*1450*/  UIADD3 UR15, UPT, UPT, -UR22, UR4, URZ ;  /* 0x00000004160f7290 */ /* 0x000fc8000fffe1ff */
[----:B------:R-:W-:Y:S08]  /*1460*/  @P0 BRA `(.L_x_26) ;  /* 0x0000000800640947 */ /* 0x000ff00003800000 */
[----:B------:R-:W-:Y:S02]  /*1470*/  UMOV UR34, 0x400 ;  /* 0x0000040000227882 */ /* 0x000fe40000000000 */
[----:B------:R-:W-:-:S09]  /*1480*/  ULEA UR34, UR4, UR34, 0x18 ;  /* 0x0000002204227291 */ /* 0x000fd2000f8ec0ff */
[----:B------:R-:W3:Y:S02]  /*1490*/  SYNCS.PHASECHK.TRANS64.TRYWAIT P0, [UR34+0x90], RZ ;  /* 0x000090ffff0075a7 */ /* 0x000ee40008001122 */
[----:B---3--:R-:W-:Y:S05]  /*14a0*/  @!P0 BRA `(.L_x_27) ;  /* 0x00000048007c8947 */ /* 0x008fea0003800000 */
.L_x_93:
[----:B------:R-:W4:Y:S01]  /*14b0*/  LDS.128 R4, [UR34+0x33c10] ;  /* 0x033c1022ff047984 */ /* 0x000f220008000c00 */
[----:B---3--:R-:W-:Y:S01]  /*14c0*/  HFMA2 R0, -RZ, RZ, 0, 5.9604644775390625e-08 ;  /* 0x00000001ff007431 */ /* 0x008fe200000001ff */
[----:B------:R-:W-:Y:S01]  /*14d0*/  UMOV UR37, 0x1 ;  /* 0x0000000100257882 */ /* 0x000fe20000000000 */
[----:B------:R-:W-:Y:S01]  /*14e0*/  UMOV UR36, URZ ;  /* 0x000000ff00247c82 */ /* 0x000fe20008000000 */
[----:B------:R3:W-:Y:S06]  /*14f0*/  MEMBAR.ALL.CTA ;  /* 0x0000000000007992 */ /* 0x0007ec0000008000 */
[----:B---3--:R-:W3:Y:S02]  /*1500*/  FENCE.VIEW.ASYNC.S ;  /* 0x00000000000073c6 */ /* 0x008ee40000000000 */
[----:B---3--:R3:W-:Y:S01]  /*1510*/  SYNCS.ARRIVE.TRANS64.ART0 RZ, [UR34+0xa0], R0 ;  /* 0x0000a000ffff79a7 */ /* 0x0087e20008500022 */
[----:B----4-:R-:W-:-:S13]  /*1520*/  ISETP.NE.AND P0, PT, R7, 0x1, PT ;  /* 0x000000010700780c */ /* 0x010fda0003f05270 */
[----:B---3--:R-:W-:Y:S05]  /*1530*/  @P0 BRA `(.L_x_28) ;  /* 0x0000000400a80947 */ /* 0x008fea0003800000 */
[----:B------:R-:W-:Y:S01]  /*1540*/  R2UR UR5, R4 ;  /* 0x00000000040572ca */ /* 0x000fe200000e0000 */
[----:B-1----:R-:W-:Y:S01]  /*1550*/  IMAD.MOV.U32 R8, RZ, RZ, 0x1 ;  /* 0x00000001ff087424 */ /* 0x002fe200078e00ff */
[----:B------:R-:W-:Y:S01]  /*1560*/  R2UR UR12, R5 ;  /* 0x00000000050c72ca */ /* 0x000fe200000e0000 */
[----:B------:R-:W-:Y:S01]  /*1570*/  IMAD.MOV.U32 R2, RZ, RZ, RZ ;  /* 0x000000ffff027224 */ /* 0x000fe200078e00ff */
[----:B------:R-:W-:Y:S01]  /*1580*/  R2UR UR28, R6 ;  /* 0x00000000061c72ca */ /* 0x000fe200000e0000 */
[----:B------:R-:W1:Y:S01]  /*1590*/  LDCU.64 UR46, c[0x0][0x348] ;  /* 0x00006900ff2e77ac */ /* 0x000e620008000a00 */
[----:B------:R-:W-:Y:S01]  /*15a0*/  UMOV UR37, 0x1 ;  /* 0x0000000100257882 */ /* 0x000fe20000000000 */
[----:B------:R-:W-:-:S12]  /*15b0*/  UMOV UR36, URZ ;  /* 0x000000ff00247c82 */ /* 0x000fd80008000000 */
.L_x_34:
[----:B------:R-:W-:Y:S02]  /*15c0*/  USHF.L.U32 UR4, UR37, 0x1f, URZ ;  /* 0x0000001f25047899 */ /* 0x000fe400080006ff */
[----:B------:R-:W-:Y:S02]  /*15d0*/  ULEA UR6, UR36, UR34, 0x3 ;  /* 0x0000002224067291 */ /* 0x000fe4000f8e18ff */
[----:B-1----:R-:W-:Y:S02]  /*15e0*/  UIADD3 UR42, UP2, UPT, UR46, 0xc0, URZ ;  /* 0x000000c02e2a7890 */ /* 0x002fe4000ff5e0ff */
[----:B------:R-:W-:Y:S01]  /*15f0*/  MOV R0, UR4 ;  /* 0x0000000400007c02 */ /* 0x000fe20008000f00 */
[----:B------:R-:W-:Y:S02]  /*1600*/  ULEA.HI UR4, UR5, UR5, URZ, 0x1 ;  /* 0x0000000505047291 */ /* 0x000fe4000f8f08ff */
[----:B------:R-:W-:Y:S02]  /*1610*/  ULEA UR27, UR12, UR23, 0x1 ;  /* 0x000000170c1b7291 */ /* 0x000fe4000f8e08ff */
[----:B------:R1:W3:Y:S01]  /*1620*/  SYNCS.PHASECHK.TRANS64.TRYWAIT P1, [UR6+0x38], R0 ;  /* 0x00003800ff0075a7 */ /* 0x0002e20008021106 */
[----:B------:R-:W-:-:S02]  /*1630*/  ULOP3.LUT UR6, UR4, 0xfffffffe, URZ, 0xc0, !UPT ;  /* 0xfffffffe04067892 */ /* 0x000fc4000f8ec0ff */
[----:B------:R-:W-:Y:S02]  /*1640*/  USHF.R.S32.HI UR4, URZ, 0x1, UR4 ;  /* 0x00000001ff047899 */ /* 0x000fe40008011404 */
[----:B------:R-:W-:Y:S02]  /*1650*/  UISETP.NE.AND UP4, UPT, UR5, UR6, UPT ;  /* 0x000000060500728c */ /* 0x000fe4000bf85270 */
[----:B------:R-:W-:Y:S02]  /*1660*/  UIADD3 UR20, UPT, UPT, UR4, -0x1, URZ ;  /* 0xffffffff04147890 */ /* 0x000fe4000fffe0ff */
[----:B------:R-:W-:Y:S02]  /*1670*/  UISETP.LT.AND UP4, UPT, UR5, URZ, UP4 ;  /* 0x000000ff0500728c */ /* 0x000fe4000a781270 */
[----:B------:R-:W-:Y:S02]  /*1680*/  UIADD3 UR44, UP3, UPT, UR46, 0x40, URZ ;  /* 0x000000402e2c7890 */ /* 0x000fe4000ff7e0ff */
[----:B------:R-:W-:-:S02]  /*1690*/  UIADD3 UR40, UP1, UPT, UR46, 0x140, URZ ;  /* 0x000001402e287890 */ /* 0x000fc4000ff3e0ff */
[----:B------:R-:W-:Y:S02]  /*16a0*/  UIADD3 UR38, UP0, UPT, UR46, 0x1c0, URZ ;  /* 0x000001c02e267890 */ /* 0x000fe4000ff1e0ff */
[----:B------:R-:W-:Y:S02]  /*16b0*/  UIADD3.X UR43, UPT, UPT, URZ, UR47, URZ, UP2, !UPT ;  /* 0x0000002fff2b7290 */ /* 0x000fe400097fe4ff */
[----:B------:R-:W-:Y:S02]  /*16c0*/  UIADD3.X UR45, UPT, UPT, URZ, UR47, URZ, UP3, !UPT ;  /* 0x0000002fff2d7290 */ /* 0x000fe40009ffe4ff */
[----:B------:R-:W-:Y:S02]  /*16d0*/  @!UP4 UIADD3 UR20, UPT, UPT, UR4, URZ, URZ ;  /* 0x000000ff0414c290 */ /* 0x000fe4000fffe0ff */
[----:B------:R-:W-:Y:S02]  /*16e0*/  UIADD3.X UR41, UPT, UPT, URZ, UR47, URZ, UP1, !UPT ;  /* 0x0000002fff297290 */ /* 0x000fe40008ffe4ff */
[----:B------:R-:W-:-:S02]  /*16f0*/  ULEA UR7, UR20, UR23, 0x1 ;  /* 0x0000001714077291 */ /* 0x000fc4000f8e08ff */
[----:B------:R-:W-:Y:S02]  /*1700*/  UIADD3 UR20, UPT, UPT, UR20, UR20, URZ ;  /* 0x0000001414147290 */ /* 0x000fe4000fffe0ff */
[----:B------:R-:W-:Y:S02]  /*1710*/  UIADD3.X UR39, UPT, UPT, URZ, UR47, URZ, UP0, !UPT ;  /* 0x0000002fff277290 */ /* 0x000fe400087fe4ff */
[----:B------:R-:W-:Y:S02]  /*1720*/  USHF.L.U32 UR27, UR27, 0x6, URZ ;  /* 0x000000061b1b7899 */ /* 0x000fe400080006ff */
[----:B------:R-:W-:Y:S02]  /*1730*/  USHF.L.U32 UR7, UR7, 0x7, URZ ;  /* 0x0000000707077899 */ /* 0x000fe400080006ff */
[----:B------:R-:W-:Y:S02]  /*1740*/  ULOP3.LUT UR20, UR20, 0x1, UR21, 0xf8, !UPT ;  /* 0x0000000114147892 */ /* 0x000fe4000f8ef815 */
[----:B------:R-:W-:Y:S01]  /*1750*/  UISETP.NE.AND UP2, UPT, UR23, URZ, UPT ;  /* 0x000000ff1700728c */ /* 0x000fe2000bf45270 */
[----:B------:R-:W-:Y:S01]  /*1760*/  UMOV UR35, URZ ;  /* 0x000000ff00237c82 */ /* 0x000fe20008000000 */
[----:B------:R-:W-:Y:S01]  /*1770*/  UMOV UR18, URZ ;  /* 0x000000ff00127c82 */ /* 0x000fe20008000000 */
[----:B-1----:R-:W-:-:S08]  /*1780*/  UMOV UR10, URZ ;  /* 0x000000ff000a7c82 */ /* 0x002fd00008000000 */
.L_x_32:
[----:B----4-:R-:W-:Y:S02]  /*1790*/  USHF.L.U32 UR6, UR35, 0x8, URZ ;  /* 0x0000000823067899 */ /* 0x010fe400080006ff */
[----:B------:R-:W-:Y:S02]  /*17a0*/  UIADD3 UR19, UPT, UPT, UR35, UR35, URZ ;  /* 0x0000002323137290 */ /* 0x000fe4000fffe0ff */
[----:B------:R-:W-:Y:S01]  /*17b0*/  ULEA UR5, UR36, UR34, 0x3 ;  /* 0x0000002224057291 */ /* 0x000fe2000f8e18ff */
[----:B-1-3--:R-:W-:Y:S11]  /*17c0*/  @P1 BRA `(.L_x_29) ;  /* 0x0000000000101947 */ /* 0x00aff60003800000 */
[----:B------:R-:W-:-:S06]  /*17d0*/  USHF.L.U32 UR4, UR37, 0x1f, URZ ;  /* 0x0000001f25047899 */ /* 0x000fcc00080006ff */
[----:B------:R-:W-:-:S04]  /*17e0*/  MOV R0, UR4 ;  /* 0x0000000400007c02 */ /* 0x000fc80008000f00 */
[----:B------:R-:W1:Y:S02]  /*17f0*/  SYNCS.PHASECHK.TRANS64.TRYWAIT P0, [UR5+0x38], R0 ;  /* 0x00003800ff0075a7 */ /* 0x000e640008001105 */
[----:B-1----:R-:W-:Y:S05]  /*1800*/  @!P0 BRA `(.L_x_30) ;  /* 0x0000004400bc8947 */ /* 0x002fea0003800000 */
.L_x_29:
[----:B------:R-:W-:Y:S05]  /*1810*/  BRA.U UP2, `(.L_x_31) ;  /* 0x00000001020c7547 */ /* 0x000fea000b800000 */
[----:B------:R-:W-:-:S13]  /*1820*/  ELECT P0, URZ, PT ;  /* 0x0000000000ff782f */ /* 0x000fda0003800000 */
[----:B-1----:R-:W-:-:S04]  /*1830*/  @P0 MOV R0, 0xd000 ;  /* 0x0000d00000000802 */ /* 0x002fc80000000f00 */
[----:B------:R3:W-:Y:S03]  /*1840*/  @P0 SYNCS.ARRIVE.TRANS64 RZ, [UR5], R0 ;  /* 0x00000000ffff09a7 */ /* 0x0007e60008000005 */
.L_x_31:
[----:B------:R-:W-:Y:S01]  /*1850*/  USHF.L.U32 UR4, UR36, 0xf, URZ ;  /* 0x0000000f24047899 */ /* 0x000fe200080006ff */
[----:B------:R-:W-:Y:S01]  /*1860*/  PLOP3.LUT P1, PT, PT, PT, PT, 0x80, 0x8 ;  /* 0x000000000008781c */ /* 0x000fe20003f2f070 */
[----:B------:R-:W-:Y:S02]  /*1870*/  USHF.L.U32 UR24, UR36, 0xe, URZ ;  /* 0x0000000e24187899 */ /* 0x000fe400080006ff */
[----:B------:R-:W-:Y:S02]  /*1880*/  ULEA UR16, UR36, UR34, 0xa ;  /* 0x0000002224107291 */ /* 0x000fe4000f8e50ff */
[----:B------:R-:W-:Y:S02]  /*1890*/  UIADD3 UR36, UPT, UPT, UR36, 0x1, URZ ;  /* 0x0000000124247890 */ /* 0x000fe4000fffe0ff */
[----:B------:R-:W-:Y:S02]  /*18a0*/  UISETP.GT.U32.AND UP0, UPT, UR35, 0xe, UPT ;  /* 0x0000000e2300788c */ /* 0x000fe4000bf04070 */
[----:B------:R-:W-:-:S02]  /*18b0*/  UISETP.NE.AND UP1, UPT, UR36, 0x7, UPT ;  /* 0x000000072400788c */ /* 0x000fc4000bf25270 */
[----:B------:R-:W-:Y:S02]  /*18c0*/  ULEA.HI.SX32 UR4, UR4, UR34, 0x1f ;  /* 0x0000002204047291 */ /* 0x000fe4000f8ffaff */
[----:B------:R-:W-:Y:S01]  /*18d0*/  USEL UR9, URZ, 0x1, UP1 ;  /* 0x00000001ff097887 */ /* 0x000fe20008800000 */
[----:B------:R-:W-:Y:S01]  /*18e0*/  PLOP3.LUT P0, PT, PT, PT, UP0, 0x80, 0x8 ;  /* 0x000000000008781c */ /* 0x000fe20003f0f008 */
[----:B------:R-:W-:Y:S02]  /*18f0*/  ULEA.HI.SX32 UR24, UR24, UR34, 0x1f ;  /* 0x0000002218187291 */ /* 0x000fe4000f8ffaff */
[----:B------:R-:W-:Y:S02]  /*1900*/  ULEA UR8, UR15, UR16, 0x9 ;  /* 0x000000100f087291 */ /* 0x000fe4000f8e48ff */
[----:B------:R-:W-:Y:S02]  /*1910*/  ULOP3.LUT UR37, UR37, UR9, URZ, 0x3c, !UPT ;  /* 0x0000000925257292 */ /* 0x000fe4000f8e3cff */
[----:B------:R-:W-:-:S02]  /*1920*/  ULOP3.LUT UR5, UR5, 0xfefffff8, URZ, 0xc0, !UPT ;  /* 0xfefffff805057892 */ /* 0x000fc4000f8ec0ff */
[----:B------:R-:W-:Y:S02]  /*1930*/  USEL UR36, UR36, URZ, UP1 ;  /* 0x000000ff24247287 */ /* 0x000fe40008800000 */
[----:B------:R-:W-:Y:S02]  /*1940*/  UIADD3 UR4, UPT, UPT, UR4, 0x6400, URZ ;  /* 0x0000640004047890 */ /* 0x000fe4000fffe0ff */
[----:B------:R-:W-:Y:S02]  /*1950*/  UIADD3 UR24, UPT, UPT, UR24, 0x22400, URZ ;  /* 0x0002240018187890 */ /* 0x000fe4000fffe0ff */
[----:B------:R-:W-:Y:S02]  /*1960*/  UIADD3 UR16, UPT, UPT, UR16, 0x30400, URZ ;  /* 0x0003040010107890 */ /* 0x000fe4000fffe0ff */
[----:B------:R-:W-:Y:S02]  /*1970*/  UIADD3 UR11, UPT, UPT, UR19, UR15, URZ ;  /* 0x0000000f130b7290 */ /* 0x000fe4000fffe0ff */
[----:B------:R-:W-:Y:S01]  /*1980*/  UIADD3 UR8, UPT, UPT, UR8, 0x32000, URZ ;  /* 0x0003200008087890 */ /* 0x000fe2000fffe0ff */
[----:B------:R4:W-:Y:S01]  /*1990*/  UTMALDG.2D.2CTA [UR4], [UR44], desc[URZ] ;  /* 0x0000ff042c0075b4 */ /* 0x0009e20008209000 */
[----:B------:R-:W-:-:S02]  /*19a0*/  @!UP0 USHF.L.U32 UR32, UR37, 0x1f, URZ ;  /* 0x0000001f25208899 */ /* 0x000fc400080006ff */
[----:B------:R-:W-:Y:S01]  /*19b0*/  @!UP0 ULEA UR33, UR36, UR34, 0x3 ;  /* 0x0000002224218291 */ /* 0x000fe2000f8e18ff */
[----:B------:R-:W-:Y:S01]  /*19c0*/  UMOV UR26, UR6 ;  /* 0x00000006001a7c82 */ /* 0x000fe20008000000 */
[----:B------:R-:W-:Y:S01]  /*19d0*/  UMOV UR25, UR5 ;  /* 0x0000000500197c82 */ /* 0x000fe20008000000 */
[----:B------:R-:W-:Y:S01]  /*19e0*/  UMOV UR17, UR5 ;  /* 0x0000000500117c82 */ /* 0x000fe20008000000 */
[----:B-1-3--:R-:W-:Y:S01]  /*19f0*/  IMAD.U32 R0, RZ, RZ, UR32 ;  /* 0x00000020ff007e24 */ /* 0x00afe2000f8e00ff */
[----:B------:R-:W-:Y:S01]  /*1a00*/  UMOV UR29, 0x30000 ;  /* 0x00030000001d7882 */ /* 0x000fe20000000000 */
[----:B------:R-:W-:Y:S01]  /*1a10*/  UMOV UR13, UR28 ;  /* 0x0000001c000d7c82 */ /* 0x000fe20008000000 */
[----:B------:R-:W-:Y:S01]  /*1a20*/  UMOV UR9, UR5 ;  /* 0x0000000500097c82 */ /* 0x000fe20008000000 */
[----:B------:R4:W-:Y:S01]  /*1a30*/  UTMALDG.3D.2CTA [UR24], [UR42], desc[URZ] ;  /* 0x0000ff182a0075b4 */ /* 0x0009e20008211000 */
[----:B------:R-:W-:-:S04]  /*1a40*/  UIADD3 UR35, UPT, UPT, UR35, 0x1, URZ ;  /* 0x0000000123237890 */ /* 0x000fc8000fffe0ff */
[----:B------:R-:W-:Y:S01]  /*1a50*/  UISETP.NE.AND UP0, UPT, UR35, 0x10, UPT ;  /* 0x000000102300788c */ /* 0x000fe2000bf05270 */
[----:B------:R4:W-:Y:S01]  /*1a60*/  UTMALDG.3D.2CTA [UR16], [UR40], desc[URZ] ;  /* 0x0000ff10280075b4 */ /* 0x0009e20008211000 */
[----:B------:R4:W-:Y:S01]  /*1a70*/  UTMALDG.4D.MULTICAST.2CTA [UR8], [UR38], UR29, desc[URZ] ;  /* 0x0000ff08260073b4 */ /* 0x0009e2000821981d */
[----:B------:R4:W1:Y:S06]  /*1a80*/  @!P0 SYNCS.PHASECHK.TRANS64.TRYWAIT P1, [UR33+0x38], R0 ;  /* 0x00003800ff0085a7 */ /* 0x00086c0008021121 */
[----:B------:R-:W-:Y:S05]  /*1a90*/  BRA.U UP0, `(.L_x_32) ;  /* 0xfffffffd003c7547 */ /* 0x000fea000b83ffff */
[----:B------:R-:W-:Y:S02]  /*1aa0*/  LEA R3, R8, UR34, 0x3 ;  /* 0x0000002208037c11 */ /* 0x000fe4000f8e18ff */
[----:B------:R-:W-:-:S04]  /*1ab0*/  SHF.L.U32 R4, R2, 0x1f, RZ ;  /* 0x0000001f02047819 */ /* 0x000fc800000006ff */
[----:B------:R-:W3:Y:S02]  /*1ac0*/  SYNCS.PHASECHK.TRANS64.TRYWAIT P0, [R3+URZ+0x90], R4 ;  /* 0x00009004030075a7 */ /* 0x000ee400080011ff */
[----:B---3--:R-:W-:Y:S05]  /*1ad0*/  @!P0 BRA `(.L_x_33) ;  /* 0x0000004400288947 */ /* 0x008fea0003800000 */
.L_x_96:
[C---:B------:R-:W-:Y:S01]  /*1ae0*/  LEA R4, R8.reuse, UR34, 0x4 ;  /* 0x0000002208047c11 */ /* 0x040fe2000f8e20ff */
[----:B------:R-:W-:Y:S02]  /*1af0*/  VIADD R8, R8, 0x1 ;  /* 0x0000000108087836 */ /* 0x000fe40000000000 */
[----:B----4-:R-:W-:-:S03]  /*1b00*/  IMAD.MOV.U32 R0, RZ, RZ, 0x1 ;  /* 0x00000001ff007424 */ /* 0x010fc600078e00ff */
[----:B---3--:R-:W3:Y:S01]  /*1b10*/  LDS.128 R4, [R4+0x33c10] ;  /* 0x033c100004047984 */ /* 0x008ee20000000c00 */
[C---:B-1----:R-:W-:Y:S01]  /*1b20*/  ISETP.NE.AND P1, PT, R8.reuse, 0x2, PT ;  /* 0x000000020800780c */ /* 0x042fe20003f25270 */
[----:B------:R1:W-:Y:S06]  /*1b30*/  MEMBAR.ALL.CTA ;  /* 0x0000000000007992 */ /* 0x0003ec0000008000 */
[----:B-1----:R-:W1:Y:S01]  /*1b40*/  FENCE.VIEW.ASYNC.S ;  /* 0x00000000000073c6 */ /* 0x002e620000000000 */
[----:B------:R-:W-:Y:S01]  /*1b50*/  SEL R8, R8, RZ, P1 ;  /* 0x000000ff08087207 */ /* 0x000fe20000800000 */
[----:B-1----:R1:W-:Y:S01]  /*1b60*/  SYNCS.ARRIVE.TRANS64.ART0 RZ, [R3+URZ+0xa0], R0 ;  /* 0x0000a00003ff79a7 */ /* 0x0023e200085000ff */
[----:B---3--:R-:W-:-:S02]  /*1b70*/  ISETP.NE.AND P0, PT, R7, 0x1, PT ;  /* 0x000000010700780c */ /* 0x008fc40003f05270 */
[----:B------:R-:W-:Y:S02]  /*1b80*/  R2UR UR5, R4 ;  /* 0x00000000040572ca */ /* 0x000fe400000e0000 */
[----:B------:R-:W-:Y:S02]  /*1b90*/  R2UR UR12, R5 ;  /* 0x00000000050c72ca */ /* 0x000fe400000e0000 */
[----:B------:R-:W-:Y:S02]  /*1ba0*/  R2UR UR28, R6 ;  /* 0x00000000061c72ca */ /* 0x000fe400000e0000 */
[----:B-1----:R-:W-:-:S04]  /*1bb0*/  SEL R3, RZ, 0x1, P1 ;  /* 0x00000001ff037807 */ /* 0x002fc80000800000 */
[----:B------:R-:W-:Y:S01]  /*1bc0*/  LOP3.LUT R2, R2, R3, RZ, 0x3c, !PT ;  /* 0x0000000302027212 */ /* 0x000fe200078e3cff */
[----:B------:R-:W-:Y:S08]  /*1bd0*/  @!P0 BRA `(.L_x_34) ;  /* 0xfffffff800788947 */ /* 0x000ff0000383ffff */
.L_x_28:
[----:B------:R-:W-:Y:S02]  /*1be0*/  UIADD3 UR4, UPT, UPT, UR36, 0x2, URZ ;  /* 0x0000000224047890 */ /* 0x000fe4000fffe0ff */
[----:B------:R-:W-:-:S04]  /*1bf0*/  UISETP.NE.AND UP0, UPT, UR36, 0x6, UPT ;  /* 0x000000062400788c */ /* 0x000fc8000bf05270 */
[----:B------:R-:W-:-:S04]  /*1c00*/  USEL UR4, UR4, 0x1, UP0 ;  /* 0x0000000104047887 */ /* 0x000fc80008000000 */
[----:B------:R-:W-:Y:S02]  /*1c10*/  UIADD3 UR5, UPT, UPT, UR4, 0x1, URZ ;  /* 0x0000000104057890 */ /* 0x000fe4000fffe0ff */
[----:B------:R-:W-:-:S04]  /*1c20*/  UISETP.NE.AND UP1, UPT, UR4, 0x7, UPT ;  /* 0x000000070400788c */ /* 0x000fc8000bf25270 */
[----:B------:R-:W-:Y:S02]  /*1c30*/  USEL UR5, UR5, 0x1, UP1 ;  /* 0x0000000105057887 */ /* 0x000fe40008800000 */
[----:B------:R-:W-:Y:S02]  /*1c40*/  UISETP.EQ.XOR UP1, UPT, UR36, 0x6, !UP1 ;  /* 0x000000062400788c */ /* 0x000fe4000cf22a70 */
[----:B------:R-:W-:Y:S02]  /*1c50*/  UIADD3 UR4, UPT, UPT, UR5, 0x1, URZ ;  /* 0x0000000105047890 */ /* 0x000fe4000fffe0ff */
[----:B------:R-:W-:Y:S02]  /*1c60*/  UISETP.NE.AND UP0, UPT, UR5, 0x7, UPT ;  /* 0x000000070500788c */ /* 0x000fe4000bf05270 */
[----:B------:R-:W-:Y:S02]  /*1c70*/  UISETP.EQ.XOR UP1, UPT, UR5, 0x7, UP1 ;  /* 0x000000070500788c */ /* 0x000fe40008f22a70 */
[----:B------:R-:W-:-:S04]  /*1c80*/  USEL UR4, UR4, 0x1, UP0 ;  /* 0x0000000104047887 */ /* 0x000fc80008000000 */
[----:B-1----:R-:W-:Y:S02]  /*1c90*/  UIADD3 UR6, UPT, UPT, UR4, 0x1, URZ ;  /* 0x0000000104067890 */ /* 0x002fe4000fffe0ff */
[----:B------:R-:W-:Y:S02]  /*1ca0*/  UISETP.NE.AND UP0, UPT, UR4, 0x7, UPT ;  /* 0x000000070400788c */ /* 0x000fe4000bf05270 */
[----:B------:R-:W-:Y:S02]  /*1cb0*/  UISETP.EQ.XOR UP1, UPT, UR4, 0x7, UP1 ;  /* 0x000000070400788c */ /* 0x000fe40008f22a70 */
[----:B------:R-:W-:-:S04]  /*1cc0*/  USEL UR6, UR6, 0x1, UP0 ;  /* 0x0000000106067887 */ /* 0x000fc80008000000 */
[----:B------:R-:W-:Y:S02]  /*1cd0*/  UIADD3 UR5, UPT, UPT, UR6, 0x1, URZ ;  /* 0x0000000106057890 */ /* 0x000fe4000fffe0ff */
[----:B------:R-:W-:Y:S02]  /*1ce0*/  UISETP.NE.AND UP0, UPT, UR6, 0x7, UPT ;  /* 0x000000070600788c */ /* 0x000fe4000bf05270 */
[----:B------:R-:W-:Y:S02]  /*1cf0*/  UISETP.EQ.XOR UP1, UPT, UR6, 0x7, UP1 ;  /* 0x000000070600788c */ /* 0x000fe40008f22a70 */
[----:B------:R-:W-:-:S04]  /*1d00*/  USEL UR5, UR5, 0x1, UP0 ;  /* 0x0000000105057887 */ /* 0x000fc80008000000 */
[----:B------:R-:W-:Y:S02]  /*1d10*/  UISETP.EQ.XOR UP1, UPT, UR5, 0x7, UP1 ;  /* 0x000000070500788c */ /* 0x000fe40008f22a70 */
[----:B------:R-:W-:Y:S02]  /*1d20*/  UISETP.NE.AND UP0, UPT, UR5, 0x7, UPT ;  /* 0x000000070500788c */ /* 0x000fe4000bf05270 */
[----:B------:R-:W-:Y:S02]  /*1d30*/  USEL UR4, URZ, 0x1, !UP1 ;  /* 0x00000001ff047887 */ /* 0x000fe4000c800000 */
[----:B------:R-:W-:Y:S02]  /*1d40*/  USEL UR5, UR5, URZ, UP0 ;  /* 0x000000ff05057287 */ /* 0x000fe40008000000 */
[----:B------:R-:W-:Y:S02]  /*1d50*/  ULOP3.LUT UR4, UR37, UR4, URZ, 0x3c, !UPT ;  /* 0x0000000425047292 */ /* 0x000fe4000f8e3cff */
[----:B------:R-:W-:-:S02]  /*1d60*/  ULEA UR5, UR5, UR34, 0x3 ;  /* 0x0000002205057291 */ /* 0x000fc4000f8e18ff */
[----:B------:R-:W-:Y:S02]  /*1d70*/  USHF.L.U32 UR4, UR4, 0x1f, URZ ;  /* 0x0000001f04047899 */ /* 0x000fe400080006ff */
[----:B------:R-:W-:-:S04]  /*1d80*/  UISETP.NE.AND UP0, UPT, UR23, URZ, UPT ;  /* 0x000000ff1700728c */ /* 0x000fc8000bf05270 */
[----:B------:R-:W-:-:S04]  /*1d90*/  MOV R0, UR4 ;  /* 0x0000000400007c02 */ /* 0x000fc80008000f00 */
[----:B------:R-:W1:Y:S02]  /*1da0*/  SYNCS.PHASECHK.TRANS64.TRYWAIT P0, [UR5+0x38], R0 ;  /* 0x00003800ff0075a7 */ /* 0x000e640008001105 */
[----:B-1----:R-:W-:Y:S05]  /*1db0*/  @!P0 BRA `(.L_x_35) ;  /* 0x0000004000888947 */ /* 0x002fea0003800000 */
.L_x_98:
[----:B------:R-:W-:Y:S05]  /*1dc0*/  BRA.U UP0, `(.L_x_26) ;  /* 0x00000001000c7547 */ /* 0x000fea000b800000 */
[----:B------:R-:W-:-:S13]  /*1dd0*/  ELECT P0, URZ, PT ;  /* 0x0000000000ff782f */ /* 0x000fda0003800000 */
[----:B-1----:R-:W-:-:S04]  /*1de0*/  @P0 MOV R0, 0xd000 ;  /* 0x0000d00000000802 */ /* 0x002fc80000000f00 */
[----:B------:R3:W-:Y:S03]  /*1df0*/  @P0 SYNCS.ARRIVE.TRANS64 RZ, [UR5], R0 ;  /* 0x00000000ffff09a7 */ /* 0x0007e60008000005 */
.L_x_26:
[----:B------:R-:W-:-:S13]  /*1e00*/  ISETP.NE.AND P0, PT, R65, 0x4, PT ;  /* 0x000000044100780c */ /* 0x000fda0003f05270 */
[----:B------:R-:W-:Y:S05]  /*1e10*/  @P0 BRA `(.L_x_36) ;  /* 0x0000000c00580947 */ /* 0x000fea0003800000 */
[----:B------:R-:W4:Y:S01]  /*1e20*/  S2UR UR12, SR_CgaCtaId ;  /* 0x00000000000c79c3 */ /* 0x000f220000008800 */
[----:B------:R-:W-:Y:S01]  /*1e30*/  NOP ;  /* 0x0000000000007918 */ /* 0x000fe20000000000 */
[----:B------:R-:W-:Y:S02]  /*1e40*/  UMOV UR4, 0x400 ;  /* 0x0000040000047882 */ /* 0x000fe40000000000 */
[----:B----4-:R-:W-:-:S04]  /*1e50*/  ULEA UR12, UR12, UR4, 0x18 ;  /* 0x000000040c0c7291 */ /* 0x010fc8000f8ec0ff */
[----:B------:R-:W-:Y:S06]  /*1e60*/  BAR.SYNC.DEFER_BLOCKING 0x3, 0xa0 ;  /* 0x00c2800000007b1d */ /* 0x000fec0000010000 */
[----:B-1-3--:R-:W1:Y:S01]  /*1e70*/  LDS R0, [UR12+0xb8] ;  /* 0x0000b80cff007984 */ /* 0x00ae620008000800 */
[----:B------:R-:W3:Y:S02]  /*1e80*/  SYNCS.PHASECHK.TRANS64.TRYWAIT P0, [UR12+0x90], RZ ;  /* 0x000090ffff0075a7 */ /* 0x000ee4000800110c */
[----:B-1-3--:R-:W-:Y:S05]  /*1e90*/  @!P0 BRA `(.L_x_37) ;  /* 0x0000004000708947 */ /* 0x00afea0003800000 */
.L_x_100:
[----:B------:R-:W3:Y:S01]  /*1ea0*/  LDS R3, [UR12+0x33c1c] ;  /* 0x033c1c0cff037984 */ /* 0x000ee20008000800 */
[----:B-1----:R-:W-:Y:S01]  /*1eb0*/  IMAD.MOV.U32 R2, RZ, RZ, 0x1 ;  /* 0x00000001ff027424 */ /* 0x002fe200078e00ff */
[----:B------:R-:W-:Y:S01]  /*1ec0*/  R2UR UR35, R0 ;  /* 0x00000000002372ca */ /* 0x000fe200000e0000 */
[----:B------:R-:W-:Y:S01]  /*1ed0*/  UMOV UR33, 0x1 ;  /* 0x0000000100217882 */ /* 0x000fe20000000000 */
[----:B------:R1:W-:Y:S06]  /*1ee0*/  MEMBAR.ALL.CTA ;  /* 0x0000000000007992 */ /* 0x0003ec0000008000 */
[----:B-1----:R-:W1:Y:S01]  /*1ef0*/  FENCE.VIEW.ASYNC.S ;  /* 0x00000000000073c6 */ /* 0x002e620000000000 */
[----:B------:R-:W-:Y:S01]  /*1f00*/  UMOV UR34, 0x1 ;  /* 0x0000000100227882 */ /* 0x000fe20000000000 */
[----:B------:R-:W-:Y:S01]  /*1f10*/  IMAD.MOV.U32 R0, RZ, RZ, 0x1 ;  /* 0x00000001ff007424 */ /* 0x000fe200078e00ff */
[----:B-1----:R1:W-:Y:S01]  /*1f20*/  SYNCS.ARRIVE.TRANS64.ART0 RZ, [UR12+0xa0], R2 ;  /* 0x0000a002ffff79a7 */ /* 0x0023e2000850000c */
[----:B---3--:R-:W-:-:S13]  /*1f30*/  ISETP.NE.AND P0, PT, R3, 0x1, PT ;  /* 0x000000010300780c */ /* 0x008fda0003f05270 */
[----:B-1----:R-:W-:Y:S05]  /*1f40*/  @P0 BRA `(.L_x_38) ;  /* 0x0000000800c40947 */ /* 0x002fea0003800000 */
[----:B------:R-:W-:Y:S01]  /*1f50*/  UIADD3 UR10, UPT, UPT, UR35, 0x100, URZ ;  /* 0x00000100230a7890 */ /* 0x000fe2000fffe0ff */
[----:B------:R-:W-:Y:S01]  /*1f60*/  HFMA2 R5, -RZ, RZ, 0, 5.9604644775390625e-08 ;  /* 0x00000001ff057431 */ /* 0x000fe200000001ff */
[----:B------:R-:W-:Y:S01]  /*1f70*/  UIADD3 UR8, UPT, UPT, UR35, 0x104, URZ ;  /* 0x0000010423087890 */ /* 0x000fe2000fffe0ff */
[----:B------:R-:W-:Y:S01]  /*1f80*/  MOV R4, RZ ;  /* 0x000000ff00047202 */ /* 0x000fe20000000f00 */
[----:B------:R-:W-:Y:S02]  /*1f90*/  UIADD3 UR6, UPT, UPT, UR35, -0x7fffff00, URZ ;  /* 0x8000010023067890 */ /* 0x000fe4000fffe0ff */
[----:B------:R-:W-:Y:S02]  /*1fa0*/  UIADD3 UR4, UPT, UPT, UR35, -0x7ffffefc, URZ ;  /* 0x8000010423047890 */ /* 0x000fe4000fffe0ff */
[----:B------:R-:W-:Y:S02]  /*1fb0*/  UIADD3 UR11, UPT, UPT, UR35, 0x110, URZ ;  /* 0x00000110230b7890 */ /* 0x000fe4000fffe0ff */
[----:B------:R-:W-:Y:S01]  /*1fc0*/  USHF.R.U32.HI UR32, URZ, 0x1, UR10 ;  /* 0x00000001ff207899 */ /* 0x000fe2000801160a */
[----:B------:R-:W-:Y:S01]  /*1fd0*/  UMOV UR36, 0x10a02480 ;  /* 0x10a0248000247882 */ /* 0x000fe20000000000 */
[----:B------:R-:W-:-:S02]  /*1fe0*/  UIADD3 UR9, UPT, UPT, UR35, 0x114, URZ ;  /* 0x0000011423097890 */ /* 0x000fc4000fffe0ff */
[----:B------:R-:W-:Y:S02]  /*1ff0*/  UIADD3 UR7, UPT, UPT, UR35, -0x7ffffef0, URZ ;  /* 0x8000011023077890 */ /* 0x000fe4000fffe0ff */
[----:B------:R-:W-:Y:S02]  /*2000*/  UIADD3 UR5, UPT, UPT, UR35, -0x7ffffeec, URZ ;  /* 0x8000011423057890 */ /* 0x000fe4000fffe0ff */
[----:B------:R-:W-:Y:S02]  /*2010*/  USHF.R.U32.HI UR28, URZ, 0x1, UR6 ;  /* 0x00000001ff1c7899 */ /* 0x000fe40008011606 */
[----:B------:R-:W-:Y:S02]  /*2020*/  USHF.R.U32.HI UR25, URZ, 0x1, UR8 ;  /* 0x00000001ff197899 */ /* 0x000fe40008011608 */
[----:B------:R-:W-:Y:S02]  /*2030*/  USHF.R.U32.HI UR16, URZ, 0x1, UR4 ;  /* 0x00000001ff107899 */ /* 0x000fe40008011604 */
[----:B------:R-:W-:-:S02]  /*2040*/  UIADD3 UR18, UPT, UPT, UR12, 0x32000, URZ ;  /* 0x000320000c127890 */ /* 0x000fc4000fffe0ff */
[----:B------:R-:W-:Y:S02]  /*2050*/  UIADD3 UR19, UPT, UPT, UR12, 0x30400, URZ ;  /* 0x000304000c137890 */ /* 0x000fe4000fffe0ff */
[----:B------:R-:W-:Y:S02]  /*2060*/  UIADD3 UR20, UPT, UPT, UR12, 0x6400, URZ ;  /* 0x000064000c147890 */ /* 0x000fe4000fffe0ff */
[----:B------:R-:W-:Y:S02]  /*2070*/  UIADD3 UR24, UPT, UPT, UR12, 0x22400, URZ ;  /* 0x000224000c187890 */ /* 0x000fe4000fffe0ff */
[----:B------:R-:W-:Y:S02]  /*2080*/  ULOP3.LUT UR37, UR15, 0x1, URZ, 0x3c, !UPT ;  /* 0x000000010f257892 */ /* 0x000fe4000f8e3cff */
[----:B------:R-:W-:Y:S02]  /*2090*/  USEL UR34, URZ, 0x4000, UP6 ;  /* 0x00004000ff227887 */ /* 0x000fe4000b000000 */
[----:B------:R-:W-:-:S02]  /*20a0*/  USHF.R.U32.HI UR29, URZ, 0x1a, UR11 ;  /* 0x0000001aff1d7899 */ /* 0x000fc4000801160b */
[----:B------:R-:W-:Y:S02]  /*20b0*/  USEL UR36, UR36, 0x10a00480, !UP5 ;  /* 0x10a0048024247887 */ /* 0x000fe4000e800000 */
[----:B------:R-:W-:Y:S02]  /*20c0*/  ULOP3.LUT UR32, UR32, 0x60000000, URZ, 0xc0, !UPT ;  /* 0x6000000020207892 */ /* 0x000fe4000f8ec0ff */
[----:B------:R-:W-:Y:S02]  /*20d0*/  USHF.R.U32.HI UR27, URZ, 0x1a, UR7 ;  /* 0x0000001aff1b7899 */ /* 0x000fe40008011607 */
[----:B------:R-:W-:Y:S02]  /*20e0*/  USHF.R.U32.HI UR17, URZ, 0x1a, UR9 ;  /* 0x0000001aff117899 */ /* 0x000fe40008011609 */
[----:B------:R-:W-:Y:S02]  /*20f0*/  USHF.R.U32.HI UR13, URZ, 0x1a, UR5 ;  /* 0x0000001aff0d7899 */ /* 0x000fe40008011605 */
[----:B------:R-:W-:-:S02]  /*2100*/  ULOP3.LUT UR28, UR28, 0x60000000, URZ, 0xc0, !UPT ;  /* 0x600000001c1c7892 */ /* 0x000fc4000f8ec0ff */
[----:B------:R-:W-:Y:S02]  /*2110*/  ULOP3.LUT UR25, UR25, 0x60000000, URZ, 0xc0, !UPT ;  /* 0x6000000019197892 */ /* 0x000fe4000f8ec0ff */
[----:B------:R-:W-:Y:S02]  /*2120*/  ULOP3.LUT UR16, UR16, 0x60000000, URZ, 0xc0, !UPT ;  /* 0x6000000010107892 */ /* 0x000fe4000f8ec0ff */
[----:B------:R-:W-:Y:S02]  /*2130*/  USHF.L.U32 UR26, UR33, UR15, URZ ;  /* 0x0000000f211a7299 */ /* 0x000fe400080006ff */
[----:B------:R-:W-:Y:S02]  /*2140*/  USHF.R.U32.HI UR18, URZ, 0x4, UR18 ;  /* 0x00000004ff127899 */ /* 0x000fe40008011612 */
[----:B------:R-:W-:Y:S02]  /*2150*/  USHF.R.U32.HI UR19, URZ, 0x4, UR19 ;  /* 0x00000004ff137899 */ /* 0x000fe40008011613 */
[----:B------:R-:W-:-:S02]  /*2160*/  USHF.R.U32.HI UR20, URZ, 0x4, UR20 ;  /* 0x00000004ff147899 */ /* 0x000fc40008011614 */
[----:B------:R-:W-:Y:S02]  /*2170*/  USHF.R.U32.HI UR24, URZ, 0x4, UR24 ;  /* 0x00000004ff187899 */ /* 0x000fe40008011618 */
[----:B------:R-:W-:Y:S02]  /*2180*/  USHF.L.U32 UR33, UR33, UR37, URZ ;  /* 0x0000002521217299 */ /* 0x000fe400080006ff */
[----:B------:R-:W-:Y:S02]  /*2190*/  UIADD3 UR36, UPT, UPT, UR34, UR36, URZ ;  /* 0x0000002422247290 */ /* 0x000fe4000fffe0ff */
[----:B------:R-:W-:Y:S02]  /*21a0*/  ULOP3.LUT UR29, UR32, 0x30, UR29, 0xf8, !UPT ;  /* 0x00000030201d7892 */ /* 0x000fe4000f8ef81d */
[----:B------:R-:W-:Y:S02]  /*21b0*/  ULOP3.LUT UR27, UR28, 0x30, UR27, 0xf8, !UPT ;  /* 0x000000301c1b7892 */ /* 0x000fe4000f8ef81b */
[----:B------:R-:W-:-:S02]  /*21c0*/  ULOP3.LUT UR17, UR25, 0x30, UR17, 0xf8, !UPT ;  /* 0x0000003019117892 */ /* 0x000fc4000f8ef811 */
[----:B------:R-:W-:Y:S02]  /*21d0*/  ULOP3.LUT UR13, UR16, 0x30, UR13, 0xf8, !UPT ;  /* 0x00000030100d7892 */ /* 0x000fe4000f8ef80d */
[----:B------:R-:W-:Y:S02]  /*21e0*/  ULOP3.LUT UR18, UR18, 0x3fc0, URZ, 0xc0, !UPT ;  /* 0x00003fc012127892 */ /* 0x000fe4000f8ec0ff */
[----:B------:R-:W-:Y:S02]  /*21f0*/  ULOP3.LUT UR19, UR19, 0x3fc0, URZ, 0xc0, !UPT ;  /* 0x00003fc013137892 */ /* 0x000fe4000f8ec0ff */
[----:B------:R-:W-:Y:S02]  /*2200*/  ULOP3.LUT UR20, UR20, 0x3fc0, URZ, 0xc0, !UPT ;  /* 0x00003fc014147892 */ /* 0x000fe4000f8ec0ff */
[----:B------:R-:W-:Y:S02]  /*2210*/  ULOP3.LUT UR24, UR24, 0x3fc0, URZ, 0xc0, !UPT ;  /* 0x00003fc018187892 */ /* 0x000fe4000f8ec0ff */
[----:B------:R-:W-:-:S02]  /*2220*/  ULOP3.LUT UR26, UR33, 0xffff, UR26, 0xc8, !UPT ;  /* 0x0000ffff211a7892 */ /* 0x000fc4000f8ec81a */
[----:B------:R-:W-:Y:S02]  /*2230*/  ULOP3.LUT UR55, UR29, UR36, URZ, 0xfc, !UPT ;  /* 0x000000241d377292 */ /* 0x000fe4000f8efcff */
[----:B------:R-:W-:Y:S02]  /*2240*/  ULOP3.LUT UR49, UR27, UR36, URZ, 0xfc, !UPT ;  /* 0x000000241b317292 */ /* 0x000fe4000f8efcff */
[----:B------:R-:W-:Y:S02]  /*2250*/  ULOP3.LUT UR43, UR17, UR36, URZ, 0xfc, !UPT ;  /* 0x00000024112b7292 */ /* 0x000fe4000f8efcff */
[----:B------:R-:W-:Y:S02]  /*2260*/  ULOP3.LUT UR37, UR13, UR36, URZ, 0xfc, !UPT ;  /* 0x000000240d257292 */ /* 0x000fe4000f8efcff */
[----:B------:R-:W-:Y:S02]  /*2270*/  UISETP.NE.AND UP0, UPT, UR23, URZ, UPT ;  /* 0x000000ff1700728c */ /* 0x000fe4000bf05270 */
[----:B------:R-:W-:-:S02]  /*2280*/  ULOP3.LUT UR18, UR18, 0x10000, URZ, 0xfc, !UPT ;  /* 0x0001000012127892 */ /* 0x000fc4000f8efcff */
[----:B------:R-:W-:Y:S02]  /*2290*/  ULOP3.LUT UR19, UR19, 0x10000, URZ, 0xfc, !UPT ;  /* 0x0001000013137892 */ /* 0x000fe4000f8efcff */
[----:B------:R-:W-:Y:S02]  /*22a0*/  ULOP3.LUT UR20, UR20, 0x10000, URZ, 0xfc, !UPT ;  /* 0x0001000014147892 */ /* 0x000fe4000f8efcff */
[----:B------:R-:W-:Y:S02]  /*22b0*/  ULOP3.LUT UR24, UR24, 0x10000, URZ, 0xfc, !UPT ;  /* 0x0001000018187892 */ /* 0x000fe4000f8efcff */
[----:B------:R-:W-:Y:S01]  /*22c0*/  UISETP.NE.AND UP1, UPT, UR23, URZ, UPT ;  /* 0x000000ff1700728c */ /* 0x000fe2000bf25270 */
[----:B------:R-:W-:Y:S01]  /*22d0*/  UMOV UR34, 0x1 ;  /* 0x0000000100227882 */ /* 0x000fe20000000000 */
[----:B------:R-:W-:Y:S01]  /*22e0*/  UMOV UR33, URZ ;  /* 0x000000ff00217c82 */ /* 0x000fe20008000000 */
[----:B------:R-:W-:Y:S01]  /*22f0*/  UMOV UR32, URZ ;  /* 0x000000ff00207c82 */ /* 0x000fe20008000000 */
[----:B------:R-:W-:Y:S01]  /*2300*/  UMOV UR29, URZ ;  /* 0x000000ff001d7c82 */ /* 0x000fe20008000000 */
[----:B------:R-:W-:Y:S01]  /*2310*/  UMOV UR54, URZ ;  /* 0x000000ff00367c82 */ /* 0x000fe20008000000 */
[----:B------:R-:W-:Y:S01]  /*2320*/  UMOV UR48, URZ ;  /* 0x000000ff00307c82 */ /* 0x000fe20008000000 */
[----:B------:R-:W-:Y:S01]  /*2330*/  UMOV UR42, URZ ;  /* 0x000000ff002a7c82 */ /* 0x000fe20008000000 */
[----:B------:R-:W-:-:S05]  /*2340*/  UMOV UR36, URZ ;  /* 0x000000ff00247c82 */ /* 0x000fca0008000000 */
.L_x_47:
[----:B------:R-:W-:Y:S01]  /*2350*/  PLOP3.LUT P0, PT, PT, PT, UP0, 0x80, 0x8 ;  /* 0x000000000008781c */ /* 0x000fe20003f0f008 */
[----:B------:R-:W-:Y:S01]  /*2360*/  @!UP0 USHF.L.U32 UR16, UR32, 0x1f, URZ ;  /* 0x0000001f20108899 */ /* 0x000fe200080006ff */
[----:B-1----:R-:W-:Y:S01]  /*2370*/  PLOP3.LUT P3, PT, PT, PT, PT, 0x80, 0x8 ;  /* 0x000000000008781c */ /* 0x002fe20003f6f070 */
[----:B------:R-:W-:Y:S01]  /*2380*/  @!UP0 ULEA UR25, UR29, UR12, 0x3 ;  /* 0x0000000c1d198291 */ /* 0x000fe2000f8e18ff */
[----:B------:R-:W-:Y:S01]  /*2390*/  PLOP3.LUT P2, PT, PT, PT, PT, 0x8, 0x80 ;  /* 0x000000000080781c */ /* 0x000fe20003f4e170 */
[----:B------:R-:W-:Y:S02]  /*23a0*/  @!UP0 USHF.L.U32 UR13, UR34, 0x1f, URZ ;  /* 0x0000001f220d8899 */ /* 0x000fe400080006ff */
[----:B------:R-:W-:Y:S01]  /*23b0*/  ULEA UR17, UR33, UR12, 0x3 ;  /* 0x0000000c21117291 */ /* 0x000fe2000f8e18ff */
[----:B----4-:R-:W-:Y:S01]  /*23c0*/  IMAD.U32 R2, RZ, RZ, UR16 ;  /* 0x00000010ff027e24 */ /* 0x010fe2000f8e00ff */
[----:B------:R-:W-:Y:S02]  /*23d0*/  ULEA UR16, UR33, UR35, 0x7 ;  /* 0x0000002321107291 */ /* 0x000fe4000f8e38ff */
[----:B------:R-:W-:Y:S01]  /*23e0*/  IMAD.U32 R0, RZ, RZ, UR13 ;  /* 0x0000000dff007e24 */ /* 0x000fe2000f8e00ff */
[----:B------:R-:W-:-:S02]  /*23f0*/  UPLOP3.LUT UP4, UPT, UPT, UPT, UPT, 0x40, 0x4 ;  /* 0x000000000004789c */ /* 0x000fc40003f8e870 */
[----:B------:R1:W3:Y:S02]  /*2400*/  @!P0 SYNCS.PHASECHK.TRANS64.TRYWAIT P3, [UR25], R2 ;  /* 0x00000002ff0085a7 */ /* 0x0002e40008061119 */
[----:B------:R-:W4:Y:S02]  /*2410*/  @!P0 SYNCS.PHASECHK.TRANS64.TRYWAIT P1, [UR17+0x80], R0 ;  /* 0x00008000ff0085a7 */ /* 0x000f240008021111 */
[----:B----4-:R-:W-:-:S13]  /*2420*/  @!P0 PLOP3.LUT P2, PT, P1, PT, PT, 0x8, 0x80 ;  /* 0x000000000080881c */ /* 0x010fda0000f4e170 */
[----:B-1-3--:R-:W-:Y:S05]  /*2430*/  @!P2 BRA `(.L_x_39) ;  /* 0x000000000010a947 */ /* 0x00afea0003800000 */
[----:B------:R-:W-:-:S06]  /*2440*/  USHF.L.U32 UR13, UR34, 0x1f, URZ ;  /* 0x0000001f220d7899 */ /* 0x000fcc00080006ff */
[----:B------:R-:W-:-:S04]  /*2450*/  MOV R0, UR13 ;  /* 0x0000000d00007c02 */ /* 0x000fc80008000f00 */
[----:B------:R-:W1:Y:S02]  /*2460*/  SYNCS.PHASECHK.TRANS64.TRYWAIT P0, [UR17+0x80], R0 ;  /* 0x00008000ff0075a7 */ /* 0x000e640008001111 */
[----:B-1----:R-:W-:Y:S05]  /*2470*/  @!P0 BRA `(.L_x_40) ;  /* 0x0000003c00108947 */ /* 0x002fea0003800000 */
.L_x_39:
[----:B------:R-:W-:Y:S01]  /*2480*/  UMOV UR28, URZ ;  /* 0x000000ff001c7c82 */ /* 0x000fe20008000000 */
.L_x_44:
[----:B-1-34-:R-:W-:Y:S05]  /*2490*/  BRA.U UP0, `(.L_x_41) ;  /* 0x0000000100a87547 */ /* 0x01afea000b800000 */
[----:B------:R-:W-:Y:S02]  /*24a0*/  ULEA UR66, UR29, UR19, 0x6 ;  /* 0x000000131d427291 */ /* 0x000fe4000f8e30ff */
[----:B------:R-:W-:Y:S02]  /*24b0*/  ULEA UR62, UR29, UR18, 0x6 ;  /* 0x000000121d3e7291 */ /* 0x000fe4000f8e30ff */
[----:B------:R-:W-:Y:S02]  /*24c0*/  ULEA UR58, UR29, UR24, 0x9 ;  /* 0x000000181d3a7291 */ /* 0x000fe4000f8e48ff */
[----:B------:R-:W-:Y:S02]  /*24d0*/  ULEA UR56, UR29, UR20, 0xa ;  /* 0x000000141d387291 */ /* 0x000fe4000f8e50ff */
[----:B------:R-:W-:Y:S02]  /*24e0*/  ULEA UR13, UR29, UR12, 0x3 ;  /* 0x0000000c1d0d7291 */ /* 0x000fe4000f8e18ff */
[----:B------:R-:W-:Y:S02]  /*24f0*/  UIADD3 UR64, UPT, UPT, UR66, 0x20, URZ ;  /* 0x0000002042407890 */ /* 0x000fe4000fffe0ff */
[----:B------:R-:W-:Y:S02]  /*2500*/  UIADD3 UR60, UPT, UPT, UR62, 0x20, URZ ;  /* 0x000000203e3c7890 */ /* 0x000fe4000fffe0ff */
[----:B------:R-:W-:Y:S02]  /*2510*/  UIADD3 UR52, UPT, UPT, UR58, 0x2, URZ ;  /* 0x000000023a347890 */ /* 0x000fe4000fffe0ff */
[----:B------:R-:W-:Y:S02]  /*2520*/  UIADD3 UR50, UPT, UPT, UR56, 0x2, URZ ;  /* 0x0000000238327890 */ /* 0x000fe4000fffe0ff */
[----:B------:R-:W-:Y:S02]  /*2530*/  UIADD3 UR46, UPT, UPT, UR58, 0x4, URZ ;  /* 0x000000043a2e7890 */ /* 0x000fe4000fffe0ff */
[----:B------:R-:W-:Y:S02]  /*2540*/  UIADD3 UR44, UPT, UPT, UR56, 0x4, URZ ;  /* 0x00000004382c7890 */ /* 0x000fe4000fffe0ff */
[----:B------:R-:W-:Y:S02]  /*2550*/  UIADD3 UR40, UPT, UPT, UR58, 0x6, URZ ;  /* 0x000000063a287890 */ /* 0x000fe4000fffe0ff */
[----:B------:R-:W-:Y:S02]  /*2560*/  UIADD3 UR38, UPT, UPT, UR56, 0x6, URZ ;  /* 0x0000000638267890 */ /* 0x000fe4000fffe0ff */
[----:B------:R-:W-:Y:S01]  /*2570*/  UIADD3 UR27, UPT, UPT, UR13, 0x38, URZ ;  /* 0x000000380d1b7890 */ /* 0x000fe2000fffe0ff */
[----:B------:R-:W-:Y:S01]  /*2580*/  UMOV UR67, 0x4008 ;  /* 0x0000400800437882 */ /* 0x000fe20000000000 */
        /* <DEDUP_REMOVED lines=11> */
[----:B------:R-:W-:Y:S05]  /*2640*/  @P3 BRA `(.L_x_42) ;  /* 0x0000000000103947 */ /* 0x000fea0003800000 */
[----:B------:R-:W-:Y:S06]  /*2650*/  USHF.L.U32 UR25, UR32, 0x1f, URZ ;  /* 0x0000001f20197899 */ /* 0x000fec00080006ff */
[----:B-1----:R-:W-:Y:S04]  /*2660*/  MOV R0, UR25 ;  /* 0x0000001900007c02 */ /* 0x002fe80008000f00 */
[----:B------:R-:W1:Y:S02]  /*2670*/  SYNCS.PHASECHK.TRANS64.TRYWAIT P0, [UR13], R0 ;  /* 0x00000000ff0075a7 */ /* 0x000e64000800110d */
[----:B-1----:R-:W-:Y:S05]  /*2680*/  @!P0 BRA `(.L_x_43) ;  /* 0x0000003800ac8947 */ /* 0x002fea0003800000 */
.L_x_42:
[----:B------:R3:W-:Y:S01]  /*2690*/  UTCCP.T.S.2CTA.4x32dp128bit tmem[UR35+0x100], gdesc[UR66] ;  /* 0x00010042230079e7 */ /* 0x0007e20009300000 */
[----:B------:R3:W-:Y:S01]  /*26a0*/  UTCCP.T.S.2CTA.4x32dp128bit tmem[UR35+0x104], gdesc[UR64] ;  /* 0x00010440230079e7 */ /* 0x0007e20009300000 */
[----:B------:R3:W-:Y:S01]  /*26b0*/  UTCCP.T.S.2CTA.4x32dp128bit tmem[UR35+0x110], gdesc[UR62] ;  /* 0x0001103e230079e7 */ /* 0x0007e20009300000 */
[----:B------:R3:W-:Y:S01]  /*26c0*/  UTCCP.T.S.2CTA.4x32dp128bit tmem[UR35+0x114], gdesc[UR60] ;  /* 0x0001143c230079e7 */ /* 0x0007e20009300000 */
[----:B------:R3:W-:Y:S01]  /*26d0*/  UTCOMMA.2CTA gdesc[UR56], gdesc[UR58], tmem[UR16], tmem[UR54], idesc[UR55], tmem[UR10], UP4 ;  /* 0xc00a363a380075ea */ /* 0x0007e2000a200010 */
[----:B------:R3:W-:Y:S01]  /*26e0*/  UTCOMMA.2CTA gdesc[UR50], gdesc[UR52], tmem[UR16], tmem[UR48], idesc[UR49], tmem[UR6], UPT ;  /* 0xc0063034320075ea */ /* 0x0007e2000ba00010 */
[----:B------:R3:W-:Y:S01]  /*26f0*/  UTCOMMA.2CTA gdesc[UR44], gdesc[UR46], tmem[UR16], tmem[UR42], idesc[UR43], tmem[UR8], UPT ;  /* 0xc0082a2e2c0075ea */ /* 0x0007e2000ba00010 */
[----:B------:R-:W-:Y:S01]  /*2700*/  UPLOP3.LUT UP4, UPT, UPT, UPT, UPT, 0x80, 0x8 ;  /* 0x000000000008789c */ /* 0x000fe20003f8f070 */
[----:B------:R3:W-:Y:S01]  /*2710*/  UTCOMMA.2CTA gdesc[UR38], gdesc[UR40], tmem[UR16], tmem[UR36], idesc[UR37], tmem[UR4], UPT ;  /* 0xc0042428260075ea */ /* 0x0007e2000ba00010 */
[----:B------:R3:W-:Y:S01]  /*2720*/  UTCBAR.2CTA.MULTICAST [UR27], URZ, UR26 ;  /* 0x000000ff1b0073e9 */ /* 0x0007e2000820081a */
[----:B------:R-:W-:Y:S02]  /*2730*/  NOP ;  /* 0x0000000000007918 */ /* 0x000fe40000000000 */
.L_x_41:
[----:B------:R-:W-:Y:S01]  /*2740*/  UIADD3 UR29, UPT, UPT, UR29, 0x1, URZ ;  /* 0x000000011d1d7890 */ /* 0x000fe2000fffe0ff */
[----:B------:R-:W-:Y:S01]  /*2750*/  PLOP3.LUT P3, PT, PT, PT, PT, 0x80, 0x8 ;  /* 0x000000000008781c */ /* 0x000fe20003f6f070 */
[----:B------:R-:W-:Y:S02]  /*2760*/  UISETP.GT.U32.AND UP3, UPT, UR28, 0xe, UPT ;  /* 0x0000000e1c00788c */ /* 0x000fe4000bf64070 */
[----:B------:R-:W-:Y:S02]  /*2770*/  UISETP.NE.AND UP2, UPT, UR29, 0x7, UPT ;  /* 0x000000071d00788c */ /* 0x000fe4000bf45270 */
[----:B------:R-:W-:Y:S02]  /*2780*/  UISETP.NE.OR UP3, UPT, UR23, URZ, UP3 ;  /* 0x000000ff1700728c */ /* 0x000fe40009f65670 */
[----:B------:R-:W-:Y:S02]  /*2790*/  USEL UR13, URZ, 0x1, UP2 ;  /* 0x00000001ff0d7887 */ /* 0x000fe40009000000 */
[----:B------:R-:W-:Y:S02]  /*27a0*/  USEL UR29, UR29, URZ, UP2 ;  /* 0x000000ff1d1d7287 */ /* 0x000fe40009000000 */
[----:B------:R-:W-:Y:S01]  /*27b0*/  ULOP3.LUT UR32, UR32, UR13, URZ, 0x3c, !UPT ;  /* 0x0000000d20207292 */ /* 0x000fe2000f8e3cff */
[----:B------:R-:W-:Y:S01]  /*27c0*/  PLOP3.LUT P0, PT, PT, PT, UP3, 0x80, 0x8 ;  /* 0x000000000008781c */ /* 0x000fe20003f0f038 */
[----:B------:R-:W-:Y:S03]  /*27d0*/  UIADD3 UR28, UPT, UPT, UR28, 0x1, URZ ;  /* 0x000000011c1c7890 */ /* 0x000fe6000fffe0ff */
[----:B------:R-:W-:Y:S02]  /*27e0*/  @!UP3 USHF.L.U32 UR13, UR32, 0x1f, URZ ;  /* 0x0000001f200db899 */ /* 0x000fe400080006ff */
[----:B------:R-:W-:Y:S02]  /*27f0*/  @!UP3 ULEA UR25, UR29, UR12, 0x3 ;  /* 0x0000000c1d19b291 */ /* 0x000fe4000f8e18ff */
[----:B------:R-:W-:Y:S02]  /*2800*/  UISETP.NE.AND UP2, UPT, UR28, 0x10, UPT ;  /* 0x000000101c00788c */ /* 0x000fe4000bf45270 */
[----:B-1----:R-:W-:Y:S05]  /*2810*/  IMAD.U32 R0, RZ, RZ, UR13 ;  /* 0x0000000dff007e24 */ /* 0x002fea000f8e00ff */
[----:B------:R4:W1:Y:S02]  /*2820*/  @!P0 SYNCS.PHASECHK.TRANS64.TRYWAIT P3, [UR25], R0 ;  /* 0x00000000ff0085a7 */ /* 0x0008640008061119 */
[----:B------:R-:W-:Y:S05]  /*2830*/  BRA.U UP2, `(.L_x_44) ;  /* 0xfffffffd02147547 */ /* 0x000fea000b83ffff */
[----:B------:R-:W-:Y:S01]  /*2840*/  UIADD3 UR33, UPT, UPT, UR33, 0x1, URZ ;  /* 0x0000000121217890 */ /* 0x000fe2000fffe0ff */
[----:B------:R-:W-:Y:S01]  /*2850*/  PLOP3.LUT P0, PT, PT, PT, UP1, 0x80, 0x8 ;  /* 0x000000000008781c */ /* 0x000fe20003f0f018 */
[----:B------:R-:W-:Y:S01]  /*2860*/  IMAD.U32 R3, R4, -0x80000000, RZ ;  /* 0x8000000004037824 */ /* 0x000fe200078e00ff */
[----:B------:R-:W-:Y:S01]  /*2870*/  LEA R2, R5, UR12, 0x3 ;  /* 0x0000000c05027c11 */ /* 0x000fe2000f8e18ff */
[----:B------:R-:W-:-:S04]  /*2880*/  UISETP.NE.AND UP2, UPT, UR33, 0x2, UPT ;  /* 0x000000022100788c */ /* 0x000fc8000bf45270 */
[----:B------:R-:W-:Y:S02]  /*2890*/  USEL UR13, URZ, 0x1, UP2 ;  /* 0x00000001ff0d7887 */ /* 0x000fe40009000000 */
[----:B------:R-:W-:Y:S02]  /*28a0*/  USEL UR33, UR33, URZ, UP2 ;  /* 0x000000ff21217287 */ /* 0x000fe40009000000 */
[----:B------:R-:W-:Y:S02]  /*28b0*/  ULOP3.LUT UR34, UR34, UR13, URZ, 0x3c, !UPT ;  /* 0x0000000d22227292 */ /* 0x000fe4000f8e3cff */
[----:B---3--:R-:W-:Y:S02]  /*28c0*/  @!UP1 ULEA UR16, UR33, UR12, 0x3 ;  /* 0x0000000c21109291 */ /* 0x008fe4000f8e18ff */
[----:B------:R-:W-:-:S06]  /*28d0*/  @!UP1 USHF.L.U32 UR13, UR34, 0x1f, URZ ;  /* 0x0000001f220d9899 */ /* 0x000fcc00080006ff */
[----:B----4-:R-:W-:Y:S01]  /*28e0*/  IMAD.U32 R0, RZ, RZ, UR13 ;  /* 0x0000000dff007e24 */ /* 0x010fe2000f8e00ff */
[----:B------:R-:W-:Y:S06]  /*28f0*/  BRA.U UP1, `(.L_x_45) ;  /* 0x0000000101107547 */ /* 0x000fec000b800000 */
[----:B------:R-:W-:Y:S01]  /*2900*/  UIADD3 UR17, UPT, UPT, UR17, 0x70, URZ ;  /* 0x0000007011117890 */ /* 0x000fe2000fffe0ff */
[----:B------:R-:W-:-:S08]  /*2910*/  UMOV UR13, 0x3 ;  /* 0x00000003000d7882 */ /* 0x000fd00000000000 */
[----:B------:R3:W-:Y:S01]  /*2920*/  UTCBAR.2CTA.MULTICAST [UR17], URZ, UR13 ;  /* 0x000000ff110073e9 */ /* 0x0007e2000820080d */
[----:B------:R-:W-:Y:S02]  /*2930*/  NOP ;  /* 0x0000000000007918 */ /* 0x000fe40000000000 */
.L_x_45:
[----:B------:R4:W-:Y:S01]  /*2940*/  @!P0 SYNCS.PHASECHK.TRANS64.TRYWAIT PT, [UR16+0x80], R0 ;  /* 0x00008000ff0085a7 */ /* 0x0009e200080e1110 */
[----:B------:R-:W5:Y:S02]  /*2950*/  SYNCS.PHASECHK.TRANS64.TRYWAIT P0, [R2+URZ+0x90], R3 ;  /* 0x00009003020075a7 */ /* 0x000f6400080011ff */
[----:B----45:R-:W-:Y:S05]  /*2960*/  @!P0 BRA `(.L_x_46) ;  /* 0x0000003800148947 */ /* 0x030fea0003800000 */
.L_x_104:
[C---:B------:R-:W-:Y:S01]  /*2970*/  LEA R0, R5.reuse, UR12, 0x4 ;  /* 0x0000000c05007c11 */ /* 0x040fe2000f8e20ff */
[----:B------:R-:W-:Y:S02]  /*2980*/  VIADD R5, R5, 0x1 ;  /* 0x0000000105057836 */ /* 0x000fe40000000000 */
[----:B------:R-:W-:-:S03]  /*2990*/  IMAD.MOV.U32 R3, RZ, RZ, 0x1 ;  /* 0x00000001ff037424 */ /* 0x000fc600078e00ff */
[----:B------:R-:W5:Y:S01]  /*29a0*/  LDS R0, [R0+0x33c1c] ;  /* 0x033c1c0000007984 */ /* 0x000f620000000800 */
[C---:B------:R-:W-:Y:S01]  /*29b0*/  ISETP.NE.AND P1, PT, R5.reuse, 0x2, PT ;  /* 0x000000020500780c */ /* 0x040fe20003f25270 */
[----:B------:R3:W-:Y:S06]  /*29c0*/  MEMBAR.ALL.CTA ;  /* 0x0000000000007992 */ /* 0x0007ec0000008000 */
[----:B---3--:R-:W3:Y:S01]  /*29d0*/  FENCE.VIEW.ASYNC.S ;  /* 0x00000000000073c6 */ /* 0x008ee20000000000 */
[----:B------:R-:W-:Y:S01]  /*29e0*/  SEL R5, R5, RZ, P1 ;  /* 0x000000ff05057207 */ /* 0x000fe20000800000 */
[----:B---3--:R3:W-:Y:S01]  /*29f0*/  SYNCS.ARRIVE.TRANS64.ART0 RZ, [R2+URZ+0xa0], R3 ;  /* 0x0000a00302ff79a7 */ /* 0x0087e200085000ff */
[----:B-----5:R-:W-:-:S02]  /*2a00*/  ISETP.NE.AND P0, PT, R0, 0x1, PT ;  /* 0x000000010000780c */ /* 0x020fc40003f05270 */
[----:B---3--:R-:W-:-:S04]  /*2a10*/  SEL R3, RZ, 0x1, P1 ;  /* 0x00000001ff037807 */ /* 0x008fc80000800000 */
[----:B------:R-:W-:-:S07]  /*2a20*/  LOP3.LUT R4, R4, R3, RZ, 0x3c, !PT ;  /* 0x0000000304047212 */ /* 0x000fce00078e3cff */
[----:B------:R-:W-:Y:S05]  /*2a30*/  @!P0 BRA `(.L_x_47) ;  /* 0xfffffff800448947 */ /* 0x000fea000383ffff */
[----:B------:R-:W-:-:S06]  /*2a40*/  UIADD3 UR33, UPT, UPT, UR33, 0x1, URZ ;  /* 0x0000000121217890 */ /* 0x000fcc000fffe0ff */
[----:B------:R-:W-:Y:S02]  /*2a50*/  MOV R0, UR33 ;  /* 0x0000002100007c02 */ /* 0x000fe40008000f00 */
.L_x_38:
[----:B------:R-:W-:-:S09]  /*2a60*/  UISETP.NE.AND UP0, UPT, UR15, URZ, UPT ;  /* 0x000000ff0f00728c */ /* 0x000fd2000bf05270 */
[----:B------:R-:W-:Y:S05]  /*2a70*/  BRA.U UP0, `(.L_x_48) ;  /* 0x0000000100787547 */ /* 0x000fea000b800000 */
[----:B------:R-:W-:-:S04]  /*2a80*/  ISETP.NE.AND P0, PT, R0, 0x2, PT ;  /* 0x000000020000780c */ /* 0x000fc80003f05270 */
[----:B----4-:R-:W-:Y:S02]  /*2a90*/  SEL R2, RZ, 0x1, P0 ;  /* 0x00000001ff027807 */ /* 0x010fe40000000000 */
[----:B------:R-:W-:Y:S02]  /*2aa0*/  SEL R0, R0, RZ, P0 ;  /* 0x000000ff00007207 */ /* 0x000fe40000000000 */
[----:B------:R-:W-:Y:S02]  /*2ab0*/  LOP3.LUT R2, R2, UR34, RZ, 0x3c, !PT ;  /* 0x0000002202027c12 */ /* 0x000fe4000f8e3cff */
[----:B------:R-:W-:-:S03]  /*2ac0*/  LEA R0, R0, UR12, 0x3 ;  /* 0x0000000c00007c11 */ /* 0x000fc6000f8e18ff */
[----:B------:R-:W-:-:S04]  /*2ad0*/  IMAD.U32 R2, R2, -0x80000000, RZ ;  /* 0x8000000002027824 */ /* 0x000fc800078e00ff */
[----:B------:R-:W-:-:S04]  /*2ae0*/  IMAD.MOV.U32 R3, RZ, RZ, R2 ;  /* 0x000000ffff037224 */ /* 0x000fc800078e0002 */
[----:B------:R3:W4:Y:S03]  /*2af0*/  SYNCS.PHASECHK.TRANS64.TRYWAIT P0, [R0+URZ+0x80], R3 ;  /* 0x00008003000075a7 */ /* 0x00072600080011ff */
[----:B----4-:R-:W-:Y:S05]  /*2b00*/  @!P0 NANOSLEEP.SYNCS 0x989680 ;  /* 0x009896800000895d */ /* 0x010fea0003900000 */
[----:B------:R-:W4:Y:S02]  /*2b10*/  @!P0 SYNCS.PHASECHK.TRANS64 P0, [R0+URZ+0x80], R3 ;  /* 0x00008003000085a7 */ /* 0x000f2400080010ff */
[----:B----4-:R-:W-:Y:S05]  /*2b20*/  @P0 BRA `(.L_x_48) ;  /* 0x00000000004c0947 */ /* 0x010fea0003800000 */
.L_x_49:
[----:B----4-:R4:W3:Y:S02]  /*2b30*/  SYNCS.PHASECHK.TRANS64.TRYWAIT P0, [R0+URZ+0x80], R3 ;  /* 0x00008003000075a7 */ /* 0x0108e400080011ff */
[----:B---3--:R-:W-:Y:S05]  /*2b40*/  @!P0 NANOSLEEP.SYNCS 0x989680 ;  /* 0x009896800000895d */ /* 0x008fea0003900000 */
[----:B------:R-:W3:Y:S02]  /*2b50*/  @!P0 SYNCS.PHASECHK.TRANS64 P0, [R0+URZ+0x80], R3 ;  /* 0x00008003000085a7 */ /* 0x000ee400080010ff */
[----:B---3--:R-:W-:Y:S05]  /*2b60*/  @!P0 BRA `(.L_x_49) ;  /* 0xfffffffc00f08947 */ /* 0x008fea000383ffff */
[----:B------:R-:W-:Y:S05]  /*2b70*/  BRA `(.L_x_48) ;  /* 0x0000000000387947 */ /* 0x000fea0003800000 */
.L_x_36:
[----:B------:R-:W-:-:S13]  /*2b80*/  ISETP.NE.AND P0, PT, R65, RZ, PT ;  /* 0x000000ff4100720c */ /* 0x000fda0003f05270 */
[----:B------:R-:W-:Y:S05]  /*2b90*/  @P0 BRA `(.L_x_50) ;  /* 0x00000000002c0947 */ /* 0x000fea0003800000 */
[----:B------:R-:W4:Y:S01]  /*2ba0*/  S2UR UR5, SR_CgaCtaId ;  /* 0x00000000000579c3 */ /* 0x000f220000008800 */
[----:B-1----:R-:W-:Y:S01]  /*2bb0*/  UMOV UR6, 0x400 ;  /* 0x0000040000067882 */ /* 0x002fe20000000000 */
[----:B------:R-:W-:Y:S01]  /*2bc0*/  UMOV UR4, 0x20 ;  /* 0x0000002000047882 */ /* 0x000fe20000000000 */
[----:B------:R-:W-:Y:S01]  /*2bd0*/  ELECT P0, URZ, PT ;  /* 0x0000000000ff782f */ /* 0x000fe20003800000 */
[----:B----4-:R-:W-:Y:S02]  /*2be0*/  ULEA UR5, UR5, UR6, 0x18 ;  /* 0x0000000605057291 */ /* 0x010fe4000f8ec0ff */
[----:B------:R-:W-:-:S04]  /*2bf0*/  UIADD3 UR6, UPT, UPT, -UR4, 0x100000, URZ ;  /* 0x0010000004067890 */ /* 0x000fc8000fffe1ff */
[----:B------:R-:W-:Y:S02]  /*2c00*/  USHF.L.U32 UR7, UR6, 0xb, URZ ;  /* 0x0000000b06077899 */ /* 0x000fe400080006ff */
[----:B------:R-:W-:Y:S01]  /*2c10*/  USHF.L.U32 UR6, UR6, 0x1, URZ ;  /* 0x0000000106067899 */ /* 0x000fe200080006ff */
[----:B------:R-:W1:Y:S11]  /*2c20*/  FENCE.VIEW.ASYNC.S ;  /* 0x00000000000073c6 */ /* 0x000e760000000000 */
[----:B-1----:R4:W1:Y:S02]  /*2c30*/  SYNCS.EXCH.64 URZ, [UR5+0xb0], UR6 ;  /* 0x0000b00605ff75b2 */ /* 0x0028640008000100 */
[----:B----4-:R-:W-:Y:S01]  /*2c40*/  NOP ;  /* 0x0000000000007918 */ /* 0x010fe20000000000 */
.L_x_50:
[----:B------:R-:W-:Y:S01]  /*2c50*/  NOP ;  /* 0x0000000000007918 */ /* 0x000fe20000000000 */
.L_x_48:
[C---:B------:R-:W-:Y:S02]  /*2c60*/  ISETP.NE.AND P0, PT, R65.reuse, RZ, PT ;  /* 0x000000ff4100720c */ /* 0x040fe40003f05270 */
[----:B------:R-:W-:-:S11]  /*2c70*/  ISETP.GT.AND P1, PT, R65, 0x3, PT ;  /* 0x000000034100780c */ /* 0x000fd60003f24270 */
[----:B------:R-:W-:Y:S05]  /*2c80*/  @P0 BRA `(.L_x_51) ;  /* 0x00000000002c0947 */ /* 0x000fea0003800000 */
[----:B------:R-:W5:Y:S01]  /*2c90*/  S2UR UR5, SR_CgaCtaId ;  /* 0x00000000000579c3 */ /* 0x000f620000008800 */
[----:B-1----:R-:W-:Y:S01]  /*2ca0*/  UMOV UR6, 0x400 ;  /* 0x0000040000067882 */ /* 0x002fe20000000000 */
[----:B------:R-:W-:Y:S01]  /*2cb0*/  UMOV UR4, 0x20 ;  /* 0x0000002000047882 */ /* 0x000fe20000000000 */
[----:B------:R-:W-:Y:S01]  /*2cc0*/  ELECT P2, URZ, PT ;  /* 0x0000000000ff782f */ /* 0x000fe20003840000 */
[----:B-----5:R-:W-:Y:S02]  /*2cd0*/  ULEA UR5, UR5, UR6, 0x18 ;  /* 0x0000000605057291 */ /* 0x020fe4000f8ec0ff */
[----:B------:R-:W-:-:S04]  /*2ce0*/  UIADD3 UR6, UPT, UPT, -UR4, 0x100000, URZ ;  /* 0x0010000004067890 */ /* 0x000fc8000fffe1ff */
[----:B------:R-:W-:Y:S02]  /*2cf0*/  USHF.L.U32 UR7, UR6, 0xb, URZ ;  /* 0x0000000b06077899 */ /* 0x000fe400080006ff */
[----:B------:R-:W-:Y:S01]  /*2d00*/  USHF.L.U32 UR6, UR6, 0x1, URZ ;  /* 0x0000000106067899 */ /* 0x000fe200080006ff */
[----:B------:R-:W1:Y:S11]  /*2d10*/  FENCE.VIEW.ASYNC.S ;  /* 0x00000000000073c6 */ /* 0x000e760000000000 */
[----:B-1----:R1:W3:Y:S01]  /*2d20*/  SYNCS.EXCH.64 URZ, [UR5+0xb0], UR6 ;  /* 0x0000b00605ff75b2 */ /* 0x0022e20008000100 */
[----:B------:R-:W-:Y:S01]  /*2d30*/  NOP ;  /* 0x0000000000007918 */ /* 0x000fe20000000000 */
.L_x_51:
[----:B------:R-:W-:Y:S01]  /*2d40*/  NOP ;  /* 0x0000000000007918 */ /* 0x000fe20000000000 */
[----:B------:R-:W-:Y:S01]  /*2d50*/  @P1 NOP ;  /* 0x0000000000001918 */ /* 0x000fe20000000000 */
[----:B------:R-:W-:Y:S05]  /*2d60*/  @P1 BRA `(.L_x_52) ;  /* 0x0000002c00fc1947 */ /* 0x000fea0003800000 */
[----:B------:R-:W-:Y:S05]  /*2d70*/  @P0 BRA `(.L_x_53) ;  /* 0x00000000002c0947 */ /* 0x000fea0003800000 */
[----:B-1----:R-:W1:Y:S01]  /*2d80*/  S2UR UR5, SR_CgaCtaId ;  /* 0x00000000000579c3 */ /* 0x002e620000008800 */
[----:B------:R-:W-:Y:S01]  /*2d90*/  UMOV UR6, 0x400 ;  /* 0x0000040000067882 */ /* 0x000fe20000000000 */
[----:B------:R-:W-:Y:S01]  /*2da0*/  UMOV UR4, 0x20 ;  /* 0x0000002000047882 */ /* 0x000fe20000000000 */
[----:B------:R-:W-:Y:S01]  /*2db0*/  ELECT P1, URZ, PT ;  /* 0x0000000000ff782f */ /* 0x000fe20003820000 */
[----:B-1----:R-:W-:Y:S02]  /*2dc0*/  ULEA UR5, UR5, UR6, 0x18 ;  /* 0x0000000605057291 */ /* 0x002fe4000f8ec0ff */
[----:B------:R-:W-:-:S04]  /*2dd0*/  UIADD3 UR6, UPT, UPT, -UR4, 0x100000, URZ ;  /* 0x0010000004067890 */ /* 0x000fc8000fffe1ff */
[----:B------:R-:W-:Y:S02]  /*2de0*/  USHF.L.U32 UR7, UR6, 0xb, URZ ;  /* 0x0000000b06077899 */ /* 0x000fe400080006ff */
[----:B------:R-:W-:Y:S01]  /*2df0*/  USHF.L.U32 UR6, UR6, 0x1, URZ ;  /* 0x0000000106067899 */ /* 0x000fe200080006ff */
[----:B------:R-:W1:Y:S11]  /*2e00*/  FENCE.VIEW.ASYNC.S ;  /* 0x00000000000073c6 */ /* 0x000e760000000000 */
[----:B-1----:R1:W4:Y:S01]  /*2e10*/  SYNCS.EXCH.64 URZ, [UR5+0xb0], UR6 ;  /* 0x0000b00605ff75b2 */ /* 0x0023220008000100 */
[----:B------:R-:W-:Y:S01]  /*2e20*/  NOP ;  /* 0x0000000000007918 */ /* 0x000fe20000000000 */
.L_x_53:
[----:B------:R-:W-:Y:S01]  /*2e30*/  NOP ;  /* 0x0000000000007918 */ /* 0x000fe20000000000 */
[----:B------:R-:W-:Y:S05]  /*2e40*/  @P0 BRA `(.L_x_54) ;  /* 0x00000004008c0947 */ /* 0x000fea0003800000 */
[----:B------:R-:W5:Y:S01]  /*2e50*/  S2R R5, SR_CgaCtaId ;  /* 0x0000000000057919 */ /* 0x000f620000008800 */
[----:B-1-34-:R-:W-:Y:S01]  /*2e60*/  NOP ;  /* 0x0000000000007918 */ /* 0x01afe20000000000 */
[----:B------:R-:W-:Y:S02]  /*2e70*/  MOV R0, 0x40 ;  /* 0x0000004000007802 */ /* 0x000fe40000000f00 */
[----:B------:R-:W-:Y:S02]  /*2e80*/  MOV R4, 0x400 ;  /* 0x0000040000047802 */ /* 0x000fe40000000f00 */
[C---:B-----5:R-:W-:Y:S02]  /*2e90*/  LEA R0, R5.reuse, R0, 0x18 ;  /* 0x0000000005007211 */ /* 0x060fe400078ec0ff */
[----:B------:R-:W-:-:S04]  /*2ea0*/  LEA R4, R5, R4, 0x18 ;  /* 0x0000000405047211 */ /* 0x000fc800078ec0ff */
[----:B------:R-:W1:Y:S02]  /*2eb0*/  LDS.U8 R0, [R0] ;  /* 0x0000000000007984 */ /* 0x000e640000000000 */
[----:B-1----:R-:W-:-:S13]  /*2ec0*/  ISETP.NE.AND P0, PT, R0, RZ, PT ;  /* 0x000000ff0000720c */ /* 0x002fda0003f05270 */
[----:B------:R-:W-:Y:S05]  /*2ed0*/  @P0 BRA `(.L_x_55) ;  /* 0x0000000400500947 */ /* 0x000fea0003800000 */
[C---:B------:R-:W-:Y:S02]  /*2ee0*/  LOP3.LUT R0, R5.reuse, 0x1, RZ, 0xc0, !PT ;  /* 0x0000000105007812 */ /* 0x040fe400078ec0ff */
[----:B------:R-:W-:Y:S02]  /*2ef0*/  LOP3.LUT R10, R5, 0x1, RZ, 0x3c, !PT ;  /* 0x00000001050a7812 */ /* 0x000fe400078e3cff */
[----:B------:R-:W-:-:S13]  /*2f00*/  ISETP.NE.U32.AND P1, PT, R0, 0x1, PT ;  /* 0x000000010000780c */ /* 0x000fda0003f25070 */
[----:B------:R-:W-:Y:S05]  /*2f10*/  @!P1 BRA `(.L_x_56) ;  /* 0x0000000000c49947 */ /* 0x000fea0003800000 */
[----:B------:R-:W-:Y:S01]  /*2f20*/  ELECT P0, URZ, PT ;  /* 0x0000000000ff782f */ /* 0x000fe20003800000 */
[----:B------:R-:W-:-:S12]  /*2f30*/  BSSY B0, `(.L_x_56) ;  /* 0x000002f000007945 */ /* 0x000fd80003800000 */
[----:B------:R-:W-:Y:S05]  /*2f40*/  @!P0 BRA `(.L_x_57) ;  /* 0x0000000000b48947 */ /* 0x000fea0003800000 */
[----:B------:R-:W-:-:S05]  /*2f50*/  UMOV UR4, 0x10 ;  /* 0x0000001000047882 */ /* 0x000fca0000000000 */
[----:B------:R-:W-:Y:S04]  /*2f60*/  DEPBAR.LE SB1, 0x36 ;  /* 0x00009d800000791a */ /* 0x000fe80000000000 */
[----:B------:R-:W1:Y:S02]  /*2f70*/  UTCATOMSWS.2CTA.FIND_AND_SET.ALIGN UP0, UR4, UR4 ;  /* 0x00000004000475e3 */ /* 0x000e640008200800 */
[----:B-1----:R-:W-:Y:S01]  /*2f80*/  PLOP3.LUT P0, PT, PT, PT, UP0, 0x80, 0x8 ;  /* 0x000000000008781c */ /* 0x002fe20003f0f008 */
[----:B------:R-:W-:-:S03]  /*2f90*/  IMAD.U32 R13, RZ, RZ, UR4 ;  /* 0x00000004ff0d7e24 */ /* 0x000fc6000f8e00ff */
[----:B------:R-:W-:-:S04]  /*2fa0*/  SEL R0, RZ, 0xffffffff, !P0 ;  /* 0xffffffffff007807 */ /* 0x000fc80004000000 */
[----:B------:R-:W-:-:S13]  /*2fb0*/  ISETP.NE.AND P0, PT, R0, RZ, PT ;  /* 0x000000ff0000720c */ /* 0x000fda0003f05270 */
[----:B------:R-:W-:Y:S05]  /*2fc0*/  @P0 BRA `(.L_x_58) ;  /* 0x0000000000240947 */ /* 0x000fea0003800000 */
.L_x_59:
[----:B------:R-:W-:Y:S05]  /*2fd0*/  NANOSLEEP 0x64 ;  /* 0x000000640000795d */ /* 0x000fea0003800000 */
[----:B------:R-:W-:-:S05]  /*2fe0*/  UMOV UR4, 0x10 ;  /* 0x0000001000047882 */ /* 0x000fca0000000000 */
[----:B------:R-:W-:Y:S04]  /*2ff0*/  DEPBAR.LE SB1, 0x36 ;  /* 0x00009d800000791a */ /* 0x000fe80000000000 */
[----:B------:R-:W1:Y:S02]  /*3000*/  UTCATOMSWS.2CTA.FIND_AND_SET.ALIGN UP0, UR4, UR4 ;  /* 0x00000004000475e3 */ /* 0x000e640008200800 */
[----:B-1----:R-:W-:Y:S01]  /*3010*/  PLOP3.LUT P0, PT, PT, PT, UP0, 0x80, 0x8 ;  /* 0x000000000008781c */ /* 0x002fe20003f0f008 */
[----:B------:R-:W-:-:S03]  /*3020*/  IMAD.U32 R13, RZ, RZ, UR4 ;  /* 0x00000004ff0d7e24 */ /* 0x000fc6000f8e00ff */
[----:B------:R-:W-:-:S04]  /*3030*/  SEL R0, RZ, 0xffffffff, !P0 ;  /* 0xffffffffff007807 */ /* 0x000fc80004000000 */
[----:B------:R-:W-:-:S13]  /*3040*/  ISETP.NE.AND P0, PT, R0, RZ, PT ;  /* 0x000000ff0000720c */ /* 0x000fda0003f05270 */
[----:B------:R-:W-:Y:S05]  /*3050*/  @!P0 BRA `(.L_x_59) ;  /* 0xfffffffc00dc8947 */ /* 0x000fea000383ffff */
.L_x_58:
[----:B------:R-:W-:Y:S01]  /*3060*/  MOV R0, 0x60 ;  /* 0x0000006000007802 */ /* 0x000fe20000000f00 */
[----:B------:R-:W-:Y:S02]  /*3070*/  VIADD R7, R4, 0xb8 ;  /* 0x000000b804077836 */ /* 0x000fe40000000000 */
[----:B------:R-:W-:Y:S01]  /*3080*/  IMAD.MOV.U32 R8, RZ, RZ, 0x4 ;  /* 0x00000004ff087424 */ /* 0x000fe200078e00ff */
[----:B------:R-:W-:Y:S02]  /*3090*/  LEA R11, R5, R0, 0x18 ;  /* 0x00000000050b7211 */ /* 0x000fe400078ec0ff */
[----:B------:R-:W-:-:S03]  /*30a0*/  MOV R0, 0x58 ;  /* 0x0000005800007802 */ /* 0x000fc60000000f00 */
[----:B------:R-:W1:Y:S01]  /*30b0*/  LDS R14, [R11] ;  /* 0x000000000b0e7984 */ /* 0x000e620000000800 */
[----:B------:R-:W-:Y:S01]  /*30c0*/  LEA R3, R5, R0, 0x18 ;  /* 0x0000000005037211 */ /* 0x000fe200078ec0ff */
[----:B-1----:R-:W-:-:S04]  /*30d0*/  IMAD.U32 R14, R14, -0x80000000, RZ ;  /* 0x800000000e0e7824 */ /* 0x002fc800078e00ff */
[----:B------:R-:W1:Y:S02]  /*30e0*/  SYNCS.PHASECHK.TRANS64.TRYWAIT P0, [R3+URZ], R14 ;  /* 0x0000000e030075a7 */ /* 0x000e6400080011ff */
[----:B-1----:R-:W-:Y:S05]  /*30f0*/  @P0 BRA `(.L_x_60) ;  /* 0x0000000000080947 */ /* 0x002fea0003800000 */
[----:B------:R-:W1:Y:S02]  /*3100*/  SYNCS.PHASECHK.TRANS64.TRYWAIT P0, [R3+URZ], R14 ;  /* 0x0000000e030075a7 */ /* 0x000e6400080011ff */
[----:B-1----:R-:W-:Y:S05]  /*3110*/  @!P0 BRA `(.L_x_61) ;  /* 0x0000003000448947 */ /* 0x002fea0003800000 */
.L_x_60:
[C---:B-1----:R-:W-:Y:S01]  /*3120*/  PRMT R3, R10.reuse, 0x654, R3 ;  /* 0x000006540a037816 */ /* 0x042fe20000000003 */
[C---:B------:R-:W-:Y:S01]  /*3130*/  IMAD.SHL.U32 R9, R13.reuse, 0x20, RZ ;  /* 0x000000200d097824 */ /* 0x040fe200078e00ff */
[----:B------:R-:W-:Y:S01]  /*3140*/  PRMT R2, R10, 0x654, R7 ;  /* 0x000006540a027816 */ /* 0x000fe20000000007 */
[----:B------:R-:W-:Y:S01]  /*3150*/  IMAD.MOV.U32 R6, RZ, RZ, 0xffff ;  /* 0x0000ffffff067424 */ /* 0x000fe200078e00ff */
[----:B------:R1:W-:Y:S01]  /*3160*/  SYNCS.ARRIVE.TRANS64.RED RZ, [R3+URZ], R8 ;  /* 0x0000000803ff79a7 */ /* 0x0003e200080004ff */
[----:B------:R-:W-:Y:S01]  /*3170*/  IMAD.MOV.U32 R0, RZ, RZ, 0x1 ;  /* 0x00000001ff007424 */ /* 0x000fe200078e00ff */
[----:B------:R3:W-:Y:S01]  /*3180*/  STS [R4+0xb8], R9 ;  /* 0x0000b80904007388 */ /* 0x0007e20000000800 */
[----:B------:R-:W-:Y:S01]  /*3190*/  VIADD R7, R13, 0x10 ;  /* 0x000000100d077836 */ /* 0x000fe20000000000 */
[----:B------:R-:W-:Y:S02]  /*31a0*/  SHF.L.U32 R6, R6, R13, RZ ;  /* 0x0000000d06067219 */ /* 0x000fe400000006ff */
[----:B------:R3:W-:Y:S02]  /*31b0*/  STAS [R2.64], R13 ;  /* 0x0000000d02007dbd */ /* 0x0007e4000c0008ff */
[----:B------:R-:W-:-:S04]  /*31c0*/  SHF.L.U32 R7, R0, R7, RZ ;  /* 0x0000000700077219 */ /* 0x000fc800000006ff */
[----:B------:R-:W-:Y:S02]  /*31d0*/  LOP3.LUT R6, R7, R6, RZ, 0xfc, !PT ;  /* 0x0000000607067212 */ /* 0x000fe400078efcff */
[----:B-1----:R-:W-:-:S04]  /*31e0*/  MOV R8, 0x50 ;  /* 0x0000005000087802 */ /* 0x002fc80000000f00 */
[----:B------:R-:W-:-:S05]  /*31f0*/  LEA R7, R5, R8, 0x18 ;  /* 0x0000000805077211 */ /* 0x000fca00078ec0ff */
[----:B------:R3:W-:Y:S04]  /*3200*/  ATOMS.OR RZ, [R7], R6 ;  /* 0x0000000607ff738c */ /* 0x0007e80003000000 */
[----:B------:R3:W-:Y:S02]  /*3210*/  ATOMS.XOR RZ, [R11], R0 ;  /* 0x000000000bff738c */ /* 0x0007e40003800000 */
.L_x_57:
[----:B--2---:R-:W-:Y:S05]  /*3220*/  BSYNC B0 ;  /* 0x0000000000007941 */ /* 0x004fea0003800000 */
.L_x_56:
[----:B------:R-:W-:Y:S05]  /*3230*/  @P1 BRA `(.L_x_62) ;  /* 0x0000000000881947 */ /* 0x000fea0003800000 */
[----:B------:R-:W-:Y:S05]  /*3240*/  WARPSYNC.ALL ;  /* 0x0000000000007948 */ /* 0x000fea0003800000 */
[----:B------:R-:W-:Y:S01]  /*3250*/  NOP ;  /* 0x0000000000007918 */ /* 0x000fe20000000000 */
[----:B------:R-:W-:-:S13]  /*3260*/  ELECT P0, URZ, PT ;  /* 0x0000000000ff782f */ /* 0x000fda0003800000 */
[----:B------:R-:W-:Y:S05]  /*3270*/  @!P0 BRA `(.L_x_62) ;  /* 0x0000000000788947 */ /* 0x000fea0003800000 */
[----:B---3--:R-:W-:Y:S02]  /*3280*/  MOV R0, 0x60 ;  /* 0x0000006000007802 */ /* 0x008fe40000000f00 */
[----:B------:R-:W-:Y:S02]  /*3290*/  MOV R2, 0x58 ;  /* 0x0000005800027802 */ /* 0x000fe40000000f00 */
[C---:B------:R-:W-:Y:S02]  /*32a0*/  LEA R7, R5.reuse, R0, 0x18 ;  /* 0x0000000005077211 */ /* 0x040fe400078ec0ff */
[----:B------:R-:W-:-:S03]  /*32b0*/  LEA R3, R5, R2, 0x18 ;  /* 0x0000000205037211 */ /* 0x000fc600078ec0ff */
[----:B------:R-:W1:Y:S02]  /*32c0*/  LDS R0, [R7] ;  /* 0x0000000007007984 */ /* 0x000e640000000800 */
[----:B-1----:R-:W-:-:S04]  /*32d0*/  IMAD.U32 R8, R0, -0x80000000, RZ ;  /* 0x8000000000087824 */ /* 0x002fc800078e00ff */
[----:B------:R-:W1:Y:S02]  /*32e0*/  SYNCS.PHASECHK.TRANS64.TRYWAIT P0, [R3+URZ], R8 ;  /* 0x00000008030075a7 */ /* 0x000e6400080011ff */
[----:B-1----:R-:W-:Y:S05]  /*32f0*/  @P0 BRA `(.L_x_63) ;  /* 0x0000000000080947 */ /* 0x002fea0003800000 */
[----:B------:R-:W1:Y:S02]  /*3300*/  SYNCS.PHASECHK.TRANS64.TRYWAIT P0, [R3+URZ], R8 ;  /* 0x00000008030075a7 */ /* 0x000e6400080011ff */
[----:B-1----:R-:W-:Y:S05]  /*3310*/  @!P0 BRA `(.L_x_64) ;  /* 0x0000002c00dc8947 */ /* 0x002fea0003800000 */
.L_x_63:
[----:B------:R-:W3:Y:S01]  /*3320*/  LDS R13, [R4+0xb8] ;  /* 0x0000b800040d7984 */ /* 0x000ee20000000800 */
[----:B------:R-:W-:Y:S01]  /*3330*/  IMAD.MOV.U32 R2, RZ, RZ, 0xffff ;  /* 0x0000ffffff027424 */ /* 0x000fe200078e00ff */
[----:B-1----:R-:W-:Y:S01]  /*3340*/  PRMT R3, R10, 0x654, R3 ;  /* 0x000006540a037816 */ /* 0x002fe20000000003 */
[----:B------:R-:W-:Y:S02]  /*3350*/  IMAD.MOV.U32 R0, RZ, RZ, 0x1 ;  /* 0x00000001ff007424 */ /* 0x000fe400078e00ff */
[C---:B---3--:R-:W-:Y:S01]  /*3360*/  IMAD.SHL.U32 R11, R13.reuse, 0x20, RZ ;  /* 0x000000200d0b7824 */ /* 0x048fe200078e00ff */
[----:B------:R-:W-:Y:S01]  /*3370*/  SHF.L.U32 R2, R2, R13, RZ ;  /* 0x0000000d02027219 */ /* 0x000fe200000006ff */
[----:B------:R-:W-:-:S03]  /*3380*/  VIADD R9, R13, 0x10 ;  /* 0x000000100d097836 */ /* 0x000fc60000000000 */
[----:B------:R1:W-:Y:S01]  /*3390*/  STS [R4+0xb8], R11 ;  /* 0x0000b80b04007388 */ /* 0x0003e20000000800 */
[----:B------:R-:W-:Y:S02]  /*33a0*/  MOV R6, 0x50 ;  /* 0x0000005000067802 */ /* 0x000fe40000000f00 */
[----:B------:R-:W-:Y:S02]  /*33b0*/  SHF.L.U32 R9, R0, R9, RZ ;  /* 0x0000000900097219 */ /* 0x000fe400000006ff */
[----:B------:R-:W-:Y:S02]  /*33c0*/  LEA R5, R5, R6, 0x18 ;  /* 0x0000000605057211 */ /* 0x000fe400078ec0ff */
[----:B------:R-:W-:-:S05]  /*33d0*/  LOP3.LUT R2, R9, R2, RZ, 0xfc, !PT ;  /* 0x0000000209027212 */ /* 0x000fca00078efcff */
[----:B------:R1:W-:Y:S01]  /*33e0*/  ATOMS.OR RZ, [R5], R2 ;  /* 0x0000000205ff738c */ /* 0x0003e20003000000 */
[----:B------:R1:W-:Y:S03]  /*33f0*/  SYNCS.ARRIVE.TRANS64.RED.A1T0 RZ, [R3+URZ], RZ ;  /* 0x000000ff03ff79a7 */ /* 0x0003e600081004ff */
[----:B------:R1:W-:Y:S01]  /*3400*/  ATOMS.XOR RZ, [R7], R0 ;  /* 0x0000000007ff738c */ /* 0x0003e20003800000 */
[----:B------:R-:W-:Y:S05]  /*3410*/  BRA `(.L_x_62) ;  /* 0x0000000000107947 */ /* 0x000fea0003800000 */
.L_x_55:
[----:B------:R-:W-:Y:S02]  /*3420*/  MOV R3, 0xffffffff ;  /* 0xffffffff00037802 */ /* 0x000fe40000000f00 */
[----:B------:R-:W-:-:S03]  /*3430*/  MOV R2, 0x3460 ;  /* 0x0000346000027802 */ /* 0x000fc60000000f00 */
[----:B------:R1:W-:Y:S04]  /*3440*/  STS [R4+0xb8], R3 ;  /* 0x0000b80304007388 */ /* 0x0003e80000000800 */
[----:B-12---:R-:W-:Y:S05]  /*3450*/  CALL.REL.NOINC `($__internal_1_$__cuda_sm10x_tcgen05_guardrail_trap_phase_invalid_during_alloc) ;  /* 0x0000003000087944 */ /* 0x006fea0003c00000 */
.L_x_62:
[----:B------:R-:W-:Y:S05]  /*3460*/  WARPSYNC.ALL ;  /* 0x0000000000007948 */ /* 0x000fea0003800000 */
[----:B------:R-:W-:Y:S01]  /*3470*/  NOP ;  /* 0x0000000000007918 */ /* 0x000fe20000000000 */
.L_x_54:
[----:B------:R-:W5:Y:S08]  /*3480*/  S2UR UR4, SR_CgaCtaId ;  /* 0x00000000000479c3 */ /* 0x000f700000008800 */
[----:B-1-34-:R-:W-:Y:S01]  /*3490*/  BAR.SYNC.DEFER_BLOCKING 0x3, 0xa0 ;  /* 0x00c2800000007b1d */ /* 0x01afe20000010000 */
[----:B------:R-:W-:Y:S01]  /*34a0*/  MOV R3, 0x400 ;  /* 0x0000040000037802 */ /* 0x000fe20000000f00 */
[----:B-----5:R-:W-:-:S05]  /*34b0*/  IMAD.U32 R2, RZ, RZ, UR4 ;  /* 0x00000004ff027e24 */ /* 0x020fca000f8e00ff */
[----:B------:R-:W-:-:S05]  /*34c0*/  LEA R3, R2, R3, 0x18 ;  /* 0x0000000302037211 */ /* 0x000fca00078ec0ff */
[----:B------:R1:W3:Y:S01]  /*34d0*/  LDS R63, [R3+0xb8] ;  /* 0x0000b800033f7984 */ /* 0x0002e20000000800 */
[----:B------:R-:W4:Y:S02]  /*34e0*/  SYNCS.PHASECHK.TRANS64.TRYWAIT P0, [R3+URZ+0x90], RZ ;  /* 0x000090ff030075a7 */ /* 0x000f2400080011ff */
[----:B-1-34-:R-:W-:Y:S05]  /*34f0*/  @!P0 BRA `(.L_x_65) ;  /* 0x0000002c007c8947 */ /* 0x01afea0003800000 */
.L_x_107:
[----:B------:R-:W3:Y:S01]  /*3500*/  LDS.128 R52, [R3+0x33c10] ;  /* 0x033c100003347984 */ /* 0x000ee20000000c00 */
[----:B------:R-:W-:Y:S01]  /*3510*/  HFMA2 R0, -RZ, RZ, 0, 5.9604644775390625e-08 ;  /* 0x00000001ff007431 */ /* 0x000fe200000001ff */
[----:B------:R4:W-:Y:S06]  /*3520*/  MEMBAR.ALL.CTA ;  /* 0x0000000000007992 */ /* 0x0009ec0000008000 */
[----:B----4-:R-:W4:Y:S02]  /*3530*/  FENCE.VIEW.ASYNC.S ;  /* 0x00000000000073c6 */ /* 0x010f240000000000 */
[----:B----4-:R4:W-:Y:S01]  /*3540*/  SYNCS.ARRIVE.TRANS64.ART0 RZ, [R3+URZ+0xa0], R0 ;  /* 0x0000a00003ff79a7 */ /* 0x0109e200085000ff */
[----:B---3--:R-:W-:-:S13]  /*3550*/  ISETP.NE.AND P0, PT, R55, 0x1, PT ;  /* 0x000000013700780c */ /* 0x008fda0003f05270 */
[----:B----4-:R-:W-:Y:S05]  /*3560*/  @P0 BRA `(.L_x_66) ;  /* 0x0000002000c40947 */ /* 0x010fea0003800000 */
[C---:B------:R-:W-:Y:S01]  /*3570*/  ISETP.NE.AND P0, PT, R2.reuse, UR22, PT ;  /* 0x0000001602007c0c */ /* 0x040fe2000bf05270 */
[----:B------:R-:W3:Y:S01]  /*3580*/  S2R R58, SR_LANEID ;  /* 0x00000000003a7919 */ /* 0x000ee20000000000 */
[----:B------:R-:W4:Y:S01]  /*3590*/  S2UR UR7, SR_CgaCtaId ;  /* 0x00000000000779c3 */ /* 0x000f220000008800 */
[----:B------:R-:W-:Y:S01]  /*35a0*/  USHF.R.U32.HI UR4, URZ, 0x1, UR14 ;  /* 0x00000001ff047899 */ /* 0x000fe2000801160e */
[----:B------:R-:W-:Y:S01]  /*35b0*/  ISETP.LT.AND P0, PT, R2, RZ, P0 ;  /* 0x000000ff0200720c */ /* 0x000fe20000701270 */
[----:B------:R-:W-:Y:S01]  /*35c0*/  USHF.L.U32 UR9, UR21, 0x7, URZ ;  /* 0x0000000715097899 */ /* 0x000fe200080006ff */
[----:B------:R-:W-:Y:S01]  /*35d0*/  MOV R64, 0x1 ;  /* 0x0000000100407802 */ /* 0x000fe20000000f00 */
[----:B------:R-:W-:Y:S01]  /*35e0*/  UIADD3 UR5, UPT, UPT, UR4, -0x1, URZ ;  /* 0xffffffff04057890 */ /* 0x000fe2000fffe0ff */
[----:B------:R-:W-:Y:S01]  /*35f0*/  MOV R61, RZ ;  /* 0x000000ff003d7202 */ /* 0x000fe20000000f00 */
[----:B------:R-:W-:Y:S01]  /*3600*/  IMAD.MOV.U32 R59, RZ, RZ, RZ ;  /* 0x000000ffff3b7224 */ /* 0x000fe200078e00ff */
[----:B------:R-:W-:Y:S01]  /*3610*/  MOV R62, RZ ;  /* 0x000000ff003e7202 */ /* 0x000fe20000000f00 */
[----:B------:R-:W1:Y:S02]  /*3620*/  LDCU.64 UR10, c[0x0][0x348] ;  /* 0x00006900ff0a77ac */ /* 0x000e640008000a00 */
[----:B------:R-:W-:Y:S01]  /*3630*/  IMAD.U32 R57, RZ, RZ, UR5 ;  /* 0x00000005ff397e24 */ /* 0x000fe2000f8e00ff */
[----:B------:R-:W-:-:S03]  /*3640*/  ULOP3.LUT UR8, UR9, 0x80, URZ, 0xc0, !UPT ;  /* 0x0000008009087892 */ /* 0x000fc6000f8ec0ff */
[----:B------:R-:W-:-:S04]  /*3650*/  @!P0 IMAD R57, RZ, RZ, UR4 ;  /* 0x00000004ff398e24 */ /* 0x000fc8000f8e02ff */
[----:B------:R-:W-:-:S07]  /*3660*/  IMAD.IADD R57, R57, 0x1, R57 ;  /* 0x0000000139397824 */ /* 0x000fce00078e0239 */
.L_x_78:
[----:B---3--:R-:W4:Y:S01]  /*3670*/  LDC.64 R8, c[0x0][0x750] ;  /* 0x0001d400ff087b82 */ /* 0x008f220000000a00 */
[----:B------:R-:W-:-:S05]  /*3680*/  IMAD.SHL.U32 R5, R52, 0x100, RZ ;  /* 0x0000010034057824 */ /* 0x000fca00078e00ff */
[----:B------:R-:W-:Y:S02]  /*3690*/  LEA.HI.SX32 R4, R5, R60, 0x1f ;  /* 0x0000003c05047211 */ /* 0x000fe400078ffaff */
[----:B------:R-:W3:Y:S01]  /*36a0*/  LDC.64 R6, c[0x0][0x758] ;  /* 0x0001d600ff067b82 */ /* 0x000ee20000000a00 */
[----:B------:R-:W-:Y:S02]  /*36b0*/  IMAD R55, R62, 0x8, R3 ;  /* 0x000000083e377824 */ /* 0x000fe400078e0203 */
[----:B----4-:R-:W-:-:S05]  /*36c0*/  IMAD.WIDE R8, R54, 0x4, R8 ;  /* 0x0000000436087825 */ /* 0x010fca00078e0208 */
[----:B--2---:R2:W5:Y:S01]  /*36d0*/  LDG.E R67, desc[UR30][R8.64] ;  /* 0x0000001e08437981 */ /* 0x004562000c1e1900 */
[----:B---3--:R-:W-:-:S04]  /*36e0*/  IMAD.WIDE R10, R4, 0x4, R6 ;  /* 0x00000004040a7825 */ /* 0x008fc800078e0206 */
[----:B------:R-:W-:Y:S01]  /*36f0*/  IMAD.U32 R4, R59, -0x80000000, RZ ;  /* 0x800000003b047824 */ /* 0x000fe200078e00ff */
[----:B------:R3:W5:Y:S03]  /*3700*/  LDG.E R66, desc[UR30][R10.64] ;  /* 0x0000001e0a427981 */ /* 0x000766000c1e1900 */
[----:B------:R-:W4:Y:S01]  /*3710*/  SYNCS.PHASECHK.TRANS64.TRYWAIT P0, [R55+URZ+0x70], R4 ;  /* 0x00007004370075a7 */ /* 0x000f2200080011ff */
[----:B------:R-:W-:-:S04]  /*3720*/  LEA.HI R7, R52, R52, RZ, 0x1 ;  /* 0x0000003434077211 */ /* 0x000fc800078f08ff */
[----:B------:R-:W-:-:S04]  /*3730*/  LOP3.LUT R5, R7, 0xfffffffe, RZ, 0xc0, !PT ;  /* 0xfffffffe07057812 */ /* 0x000fc800078ec0ff */
[----:B------:R-:W-:Y:S01]  /*3740*/  ISETP.NE.AND P1, PT, R52, R5, PT ;  /* 0x000000053400720c */ /* 0x000fe20003f25270 */
[----:B------:R-:W-:Y:S01]  /*3750*/  IMAD.SHL.U32 R5, R60, 0x80, RZ ;  /* 0x000000803c057824 */ /* 0x000fe200078e00ff */
[----:B------:R-:W-:Y:S02]  /*3760*/  SHF.R.U32.HI R6, RZ, 0x5, R60 ;  /* 0x00000005ff067819 */ /* 0x000fe4000001163c */
[----:B------:R-:W-:Y:S02]  /*3770*/  ISETP.LT.AND P1, PT, R52, RZ, P1 ;  /* 0x000000ff3400720c */ /* 0x000fe40000f21270 */
[----:B------:R-:W-:Y:S02]  /*3780*/  LOP3.LUT R5, R5, 0xf80, RZ, 0xc0, !PT ;  /* 0x00000f8005057812 */ /* 0x000fe400078ec0ff */
[----:B------:R-:W-:-:S03]  /*3790*/  SHF.R.U32.HI R7, RZ, 0x1, R7 ;  /* 0x00000001ff077819 */ /* 0x000fc60000011607 */
[----:B--2---:R-:W-:Y:S02]  /*37a0*/  IMAD R8, R6, 0x1000, R5 ;  /* 0x0000100006087824 */ /* 0x004fe400078e0205 */
[----:B------:R-:W-:Y:S02]  /*37b0*/  VIADD R75, R7, 0xffffffff ;  /* 0xffffffff074b7836 */ /* 0x000fe40000000000 */
[----:B------:R-:W-:Y:S02]  /*37c0*/  IMAD.IADD R5, R3, 0x1, R8 ;  /* 0x0000000103057824 */ /* 0x000fe400078e0208 */
[----:B------:R-:W-:Y:S02]  /*37d0*/  @!P1 IMAD.MOV R75, RZ, RZ, R7 ;  /* 0x000000ffff4b9224 */ /* 0x000fe400078e0207 */
[C---:B------:R-:W-:Y:S02]  /*37e0*/  VIADD R9, R5.reuse, 0x430 ;  /* 0x0000043005097836 */ /* 0x040fe40000000000 */
[----:B------:R-:W-:-:S02]  /*37f0*/  VIADD R7, R5, 0x410 ;  /* 0x0000041005077836 */ /* 0x000fc40000000000 */
[C---:B------:R-:W-:Y:S01]  /*3800*/  VIADD R8, R5.reuse, 0x400 ;  /* 0x0000040005087836 */ /* 0x040fe20000000000 */
[----:B------:R-:W-:Y:S02]  /*3810*/  SHF.R.U32.HI R74, RZ, 0x3, R9 ;  /* 0x00000003ff4a7819 */ /* 0x000fe40000011609 */
[----:B------:R-:W-:Y:S02]  /*3820*/  SHF.R.U32.HI R72, RZ, 0x3, R7 ;  /* 0x00000003ff487819 */ /* 0x000fe40000011607 */
[----:B------:R-:W-:Y:S01]  /*3830*/  SHF.R.U32.HI R71, RZ, 0x3, R8 ;  /* 0x00000003ff477819 */ /* 0x000fe20000011608 */
[----:B---3--:R-:W-:Y:S01]  /*3840*/  VIADD R10, R5, 0x420 ;  /* 0x00000420050a7836 */ /* 0x008fe20000000000 */
[----:B------:R-:W-:Y:S01]  /*3850*/  LOP3.LUT R74, R9, 0x70, R74, 0x78, !PT ;  /* 0x00000070094a7812 */ /* 0x000fe200078e784a */
[----:B------:R-:W-:Y:S01]  /*3860*/  VIADD R9, R5, 0x470 ;  /* 0x0000047005097836 */ /* 0x000fe20000000000 */
[----:B------:R-:W-:Y:S01]  /*3870*/  LOP3.LUT R72, R7, 0x70, R72, 0x78, !PT ;  /* 0x0000007007487812 */ /* 0x000fe200078e7848 */
[C---:B------:R-:W-:Y:S01]  /*3880*/  VIADD R7, R5.reuse, 0x450 ;  /* 0x0000045005077836 */ /* 0x040fe20000000000 */
[----:B------:R-:W-:Y:S01]  /*3890*/  LOP3.LUT R71, R8, 0x70, R71, 0x78, !PT ;  /* 0x0000007008477812 */ /* 0x000fe200078e7847 */
[----:B------:R-:W-:-:S02]  /*38a0*/  VIADD R8, R5, 0x460 ;  /* 0x0000046005087836 */ /* 0x000fc40000000000 */
[----:B------:R-:W-:Y:S01]  /*38b0*/  VIADD R5, R5, 0x440 ;  /* 0x0000044005057836 */ /* 0x000fe20000000000 */
[----:B------:R-:W-:Y:S02]  /*38c0*/  SHF.R.U32.HI R73, RZ, 0x3, R10 ;  /* 0x00000003ff497819 */ /* 0x000fe4000001160a */
[----:B------:R-:W-:Y:S02]  /*38d0*/  SHF.R.U32.HI R70, RZ, 0x3, R9 ;  /* 0x00000003ff467819 */ /* 0x000fe40000011609 */
[----:B------:R-:W-:Y:S02]  /*38e0*/  SHF.R.U32.HI R69, RZ, 0x3, R8 ;  /* 0x00000003ff457819 */ /* 0x000fe40000011608 */
[----:B------:R-:W-:Y:S02]  /*38f0*/  SHF.R.U32.HI R68, RZ, 0x3, R7 ;  /* 0x00000003ff447819 */ /* 0x000fe40000011607 */
[----:B------:R-:W-:Y:S02]  /*3900*/  SHF.R.U32.HI R52, RZ, 0x3, R5 ;  /* 0x00000003ff347819 */ /* 0x000fe40000011605 */
[----:B------:R-:W-:-:S02]  /*3910*/  LOP3.LUT R73, R10, 0x70, R73, 0x78, !PT ;  /* 0x000000700a497812 */ /* 0x000fc400078e7849 */
[----:B------:R-:W-:Y:S02]  /*3920*/  LOP3.LUT R70, R9, 0x70, R70, 0x78, !PT ;  /* 0x0000007009467812 */ /* 0x000fe400078e7846 */
[----:B------:R-:W-:Y:S02]  /*3930*/  LOP3.LUT R69, R8, 0x70, R69, 0x78, !PT ;  /* 0x0000007008457812 */ /* 0x000fe400078e7845 */
[----:B------:R-:W-:Y:S02]  /*3940*/  LOP3.LUT R68, R7, 0x70, R68, 0x78, !PT ;  /* 0x0000007007447812 */ /* 0x000fe400078e7844 */
[----:B------:R-:W-:Y:S01]  /*3950*/  LOP3.LUT R52, R5, 0x70, R52, 0x78, !PT ;  /* 0x0000007005347812 */ /* 0x000fe200078e7834 */
[----:B----4-:R-:W-:Y:S06]  /*3960*/  @!P0 BRA `(.L_x_67) ;  /* 0x0000002800748947 */ /* 0x010fec0003800000 */
.L_x_109:
[----:B--2---:R-:W-:Y:S02]  /*3970*/  IMAD R5, R6, 0x200000, R63 ;  /* 0x0020000006057824 */ /* 0x004fe400078e023f */
[----:B------:R-:W-:Y:S02]  /*3980*/  HFMA2 R78, -RZ, RZ, 0, 0 ;  /* 0x00000000ff4e7431 */ /* 0x000fe400000001ff */
[----:B------:R-:W-:Y:S01]  /*3990*/  IMAD.MOV.U32 R56, RZ, RZ, R54 ;  /* 0x000000ffff387224 */ /* 0x000fe200078e0036 */
[----:B------:R-:W-:Y:S01]  /*39a0*/  PLOP3.LUT P0, PT, PT, PT, PT, 0x80, 0x8 ;  /* 0x000000000008781c */ /* 0x000fe20003f0f070 */
[----:B------:R-:W-:Y:S01]  /*39b0*/  IMAD.MOV.U32 R76, RZ, RZ, RZ ;  /* 0x000000ffff4c7224 */ /* 0x000fe200078e00ff */
[----:B------:R-:W-:Y:S02]  /*39c0*/  ISETP.NE.AND P2, PT, R65, RZ, PT ;  /* 0x000000ff4100720c */ /* 0x000fe40003f45270 */
[----:B------:R-:W-:Y:S02]  /*39d0*/  LEA R54, R62, R5, 0x7 ;  /* 0x000000053e367211 */ /* 0x000fe400078e38ff */
[----:B------:R-:W-:-:S09]  /*39e0*/  LEA R75, R75, UR8, 0x8 ;  /* 0x000000084b4b7c11 */ /* 0x000fd2000f8e40ff */
.L_x_73:
[----:B------:R-:W-:Y:S01]  /*39f0*/  SHF.L.U32 R77, R78, 0x5, RZ ;  /* 0x000000054e4d7819 */ /* 0x000fe200000006ff */
[----:B------:R-:W-:Y:S05]  /*3a00*/  WARPSYNC.ALL ;  /* 0x0000000000007948 */ /* 0x000fea0003800000 */
[----:B------:R-:W-:Y:S01]  /*3a10*/  NOP ;  /* 0x0000000000007918 */ /* 0x000fe20000000000 */
[----:B-1----:R-:W-:Y:S01]  /*3a20*/  IADD3 R4, PT, PT, R77, R54, RZ ;  /* 0x000000364d047210 */ /* 0x002fe20007ffe0ff */
[----:B------:R-:W-:Y:S01]  /*3a30*/  BSSY.RECONVERGENT B0, `(.L_x_68) ;  /* 0x0000083000007945 */ /* 0x000fe20003800200 */
[----:B------:R-:W-:Y:S02]  /*3a40*/  PLOP3.LUT P3, PT, P0, PT, PT, 0x80, 0x8 ;  /* 0x000000000008781c */ /* 0x000fe4000076f070 */
[----:B------:R-:W-:-:S13]  /*3a50*/  R2UR UR4, R4 ;  /* 0x00000000040472ca */ /* 0x000fda00000e0000 */
[----:B------:R-:W2:Y:S01]  /*3a60*/  LDTM.x32 R12, tmem[UR4+0x20] ;  /* 0x00002004000c79ee */ /* 0x000ea200082c0000 */
[----:B------:R-:W-:Y:S01]  /*3a70*/  R2UR UR4, R4 ;  /* 0x00000000040472ca */ /* 0x000fe200000e0000 */
[C---:B--2--5:R-:W-:Y:S01]  /*3a80*/  FMUL R79, R67.reuse, R12 ;  /* 0x0000000c434f7220 */ /* 0x064fe20000400000 */
[C---:B------:R-:W-:Y:S01]  /*3a90*/  FMUL R80, R67.reuse, R13 ;  /* 0x0000000d43507220 */ /* 0x040fe20000400000 */
        /* <DEDUP_REMOVED lines=23> */
[----:B------:R-:W2:Y:S01]  /*3c10*/  LDTM.x32 R4, tmem[UR4] ;  /* 0x00000004000479ee */ /* 0x000ea200082c0000 */
[C---:B------:R-:W-:Y:S01]  /*3c20*/  FMUL R104, R67.reuse, R37 ;  /* 0x0000002543687220 */ /* 0x040fe20000400000 */
[C---:B------:R-:W-:Y:S01]  /*3c30*/  FMUL R105, R67.reuse, R38 ;  /* 0x0000002643697220 */ /* 0x040fe20000400000 */
[C---:B------:R-:W-:Y:S01]  /*3c40*/  FMUL R106, R67.reuse, R39 ;  /* 0x00000027436a7220 */ /* 0x040fe20000400000 */
[----:B------:R-:W-:Y:S01]  /*3c50*/  F2FP.BF16.F32.PACK_AB R39, R86, R85 ;  /* 0x000000555627723e */ /* 0x000fe200000010ff */
[C---:B------:R-:W-:Y:S01]  /*3c60*/  FMUL R40, R67.reuse, R40 ;  /* 0x0000002843287220 */ /* 0x040fe20000400000 */
[----:B------:R-:W-:Y:S01]  /*3c70*/  F2FP.BF16.F32.PACK_AB R38, R84, R83 ;  /* 0x000000535426723e */ /* 0x000fe200000010ff */
[C---:B------:R-:W-:Y:S01]  /*3c80*/  FMUL R41, R67.reuse, R41 ;  /* 0x0000002943297220 */ /* 0x040fe20000400000 */
[----:B------:R-:W-:Y:S01]  /*3c90*/  F2FP.BF16.F32.PACK_AB R37, R82, R81 ;  /* 0x000000515225723e */ /* 0x000fe200000010ff */
[C---:B------:R-:W-:Y:S01]  /*3ca0*/  FMUL R42, R67.reuse, R42 ;  /* 0x0000002a432a7220 */ /* 0x040fe20000400000 */
[----:B------:R-:W-:Y:S01]  /*3cb0*/  F2FP.BF16.F32.PACK_AB R36, R80, R79 ;  /* 0x0000004f5024723e */ /* 0x000fe200000010ff */
[----:B------:R-:W-:Y:S01]  /*3cc0*/  FMUL R43, R67, R43 ;  /* 0x0000002b432b7220 */ /* 0x000fe20000400000 */
[----:B------:R-:W-:-:S02]  /*3cd0*/  F2FP.BF16.F32.PACK_AB R47, R94, R93 ;  /* 0x0000005d5e2f723e */ /* 0x000fc400000010ff */
[----:B------:R-:W-:Y:S01]  /*3ce0*/  F2FP.BF16.F32.PACK_AB R46, R92, R91 ;  /* 0x0000005b5c2e723e */ /* 0x000fe200000010ff */
[----:B------:R3:W-:Y:S01]  /*3cf0*/  STS.128 [R52], R36 ;  /* 0x0000002434007388 */ /* 0x0007e20000000c00 */
[----:B------:R-:W-:Y:S02]  /*3d00*/  F2FP.BF16.F32.PACK_AB R45, R90, R89 ;  /* 0x000000595a2d723e */ /* 0x000fe400000010ff */
[----:B------:R-:W-:Y:S02]  /*3d10*/  F2FP.BF16.F32.PACK_AB R44, R88, R87 ;  /* 0x00000057582c723e */ /* 0x000fe400000010ff */
[----:B------:R-:W-:Y:S02]  /*3d20*/  F2FP.BF16.F32.PACK_AB R51, R102, R101 ;  /* 0x000000656633723e */ /* 0x000fe400000010ff */
[----:B------:R-:W-:Y:S01]  /*3d30*/  F2FP.BF16.F32.PACK_AB R50, R100, R99 ;  /* 0x000000636432723e */ /* 0x000fe200000010ff */
[----:B------:R4:W-:Y:S01]  /*3d40*/  STS.128 [R68], R44 ;  /* 0x0000002c44007388 */ /* 0x0009e20000000c00 */
[----:B------:R-:W-:Y:S01]  /*3d50*/  F2FP.BF16.F32.PACK_AB R49, R98, R97 ;  /* 0x000000616231723e */ /* 0x000fe200000010ff */
[C---:B--2---:R-:W-:Y:S01]  /*3d60*/  FMUL R107, R67.reuse, R4 ;  /* 0x00000004436b7220 */ /* 0x044fe20000400000 */
[----:B------:R-:W-:Y:S01]  /*3d70*/  F2FP.BF16.F32.PACK_AB R48, R96, R95 ;  /* 0x0000005f6030723e */ /* 0x000fe200000010ff */
[C---:B------:R-:W-:Y:S01]  /*3d80*/  FMUL R108, R67.reuse, R5 ;  /* 0x00000005436c7220 */ /* 0x040fe20000400000 */
[C---:B------:R-:W-:Y:S01]  /*3d90*/  FMUL R109, R67.reuse, R6 ;  /* 0x00000006436d7220 */ /* 0x040fe20000400000 */
[C---:B------:R-:W-:Y:S01]  /*3da0*/  FMUL R110, R67.reuse, R7 ;  /* 0x00000007436e7220 */ /* 0x040fe20000400000 */
[C---:B------:R-:W-:Y:S01]  /*3db0*/  FMUL R111, R67.reuse, R8 ;  /* 0x00000008436f7220 */ /* 0x040fe20000400000 */
[C---:B------:R-:W-:Y:S01]  /*3dc0*/  FMUL R112, R67.reuse, R9 ;  /* 0x0000000943707220 */ /* 0x040fe20000400000 */
[C---:B------:R-:W-:Y:S01]  /*3dd0*/  FMUL R113, R67.reuse, R10 ;  /* 0x0000000a43717220 */ /* 0x040fe20000400000 */
[C---:B------:R-:W-:Y:S01]  /*3de0*/  FMUL R114, R67.reuse, R11 ;  /* 0x0000000b43727220 */ /* 0x040fe20000400000 */
[----:B------:R2:W-:Y:S01]  /*3df0*/  STS.128 [R69], R48 ;  /* 0x0000003045007388 */ /* 0x0005e20000000c00 */
        /* <DEDUP_REMOVED lines=11> */
[C---:B---3--:R-:W-:Y:S01]  /*3eb0*/  FMUL R36, R67.reuse, R12 ;  /* 0x0000000c43247220 */ /* 0x048fe20000400000 */
[C---:B------:R-:W-:Y:S01]  /*3ec0*/  FMUL R37, R67.reuse, R13 ;  /* 0x0000000d43257220 */ /* 0x040fe20000400000 */
[C---:B------:R-:W-:Y:S01]  /*3ed0*/  FMUL R38, R67.reuse, R14 ;  /* 0x0000000e43267220 */ /* 0x040fe20000400000 */
[C---:B------:R-:W-:Y:S01]  /*3ee0*/  FMUL R39, R67.reuse, R15 ;  /* 0x0000000f43277220 */ /* 0x040fe20000400000 */
[----:B------:R-:W-:Y:S01]  /*3ef0*/  FMUL R35, R67, R35 ;  /* 0x0000002343237220 */ /* 0x000fe20000400000 */
[----:B------:R-:W-:-:S02]  /*3f00*/  F2FP.BF16.F32.PACK_AB R7, R114, R113 ;  /* 0x000000717207723e */ /* 0x000fc400000010ff */
[----:B------:R-:W-:Y:S01]  /*3f10*/  F2FP.BF16.F32.PACK_AB R6, R112, R111 ;  /* 0x0000006f7006723e */ /* 0x000fe200000010ff */
[C---:B----4-:R-:W-:Y:S01]  /*3f20*/  FMUL R44, R67.reuse, R16 ;  /* 0x00000010432c7220 */ /* 0x050fe20000400000 */
[C---:B------:R-:W-:Y:S01]  /*3f30*/  FMUL R45, R67.reuse, R17 ;  /* 0x00000011432d7220 */ /* 0x040fe20000400000 */
[C---:B------:R-:W-:Y:S01]  /*3f40*/  FMUL R46, R67.reuse, R18 ;  /* 0x00000012432e7220 */ /* 0x040fe20000400000 */
[----:B------:R-:W-:Y:S01]  /*3f50*/  FMUL R47, R67, R19 ;  /* 0x00000013432f7220 */ /* 0x000fe20000400000 */
[----:B------:R-:W-:Y:S02]  /*3f60*/  F2FP.BF16.F32.PACK_AB R5, R110, R109 ;  /* 0x0000006d6e05723e */ /* 0x000fe400000010ff */
[----:B------:R-:W-:Y:S02]  /*3f70*/  F2FP.BF16.F32.PACK_AB R4, R108, R107 ;  /* 0x0000006b6c04723e */ /* 0x000fe400000010ff */
[----:B------:R-:W-:Y:S02]  /*3f80*/  F2FP.BF16.F32.PACK_AB R11, R47, R46 ;  /* 0x0000002e2f0b723e */ /* 0x000fe400000010ff */
[----:B------:R-:W-:Y:S01]  /*3f90*/  F2FP.BF16.F32.PACK_AB R10, R45, R44 ;  /* 0x0000002c2d0a723e */ /* 0x000fe200000010ff */
[C---:B--2---:R-:W-:Y:S01]  /*3fa0*/  FMUL R48, R67.reuse, R20 ;  /* 0x0000001443307220 */ /* 0x044fe20000400000 */
[C---:B------:R-:W-:Y:S01]  /*3fb0*/  FMUL R49, R67.reuse, R21 ;  /* 0x0000001543317220 */ /* 0x040fe20000400000 */
[C---:B------:R-:W-:Y:S01]  /*3fc0*/  FMUL R50, R67.reuse, R22 ;  /* 0x0000001643327220 */ /* 0x040fe20000400000 */
[----:B------:R-:W-:Y:S01]  /*3fd0*/  FMUL R51, R67, R23 ;  /* 0x0000001743337220 */ /* 0x000fe20000400000 */
[----:B------:R-:W-:-:S02]  /*3fe0*/  F2FP.BF16.F32.PACK_AB R23, R43, R42 ;  /* 0x0000002a2b17723e */ /* 0x000fc400000010ff */
[----:B------:R-:W-:Y:S02]  /*3ff0*/  F2FP.BF16.F32.PACK_AB R22, R41, R40 ;  /* 0x000000282916723e */ /* 0x000fe400000010ff */
[----:B------:R-:W-:Y:S02]  /*4000*/  F2FP.BF16.F32.PACK_AB R21, R106, R105 ;  /* 0x000000696a15723e */ /* 0x000fe400000010ff */
[----:B------:R-:W-:Y:S02]  /*4010*/  F2FP.BF16.F32.PACK_AB R20, R104, R103 ;  /* 0x000000676814723e */ /* 0x000fe400000010ff */
[----:B------:R-:W-:Y:S02]  /*4020*/  F2FP.BF16.F32.PACK_AB R9, R39, R38 ;  /* 0x000000262709723e */ /* 0x000fe400000010ff */
[----:B------:R-:W-:Y:S01]  /*4030*/  F2FP.BF16.F32.PACK_AB R8, R37, R36 ;  /* 0x000000242508723e */ /* 0x000fe200000010ff */
[----:B------:R2:W-:Y:S01]  /*4040*/  STS.128 [R70], R20 ;  /* 0x0000001446007388 */ /* 0x0005e20000000c00 */
[----:B------:R-:W-:-:S02]  /*4050*/  F2FP.BF16.F32.PACK_AB R15, R27, R26 ;  /* 0x0000001a1b0f723e */ /* 0x000fc400000010ff */
[----:B------:R-:W-:Y:S01]  /*4060*/  F2FP.BF16.F32.PACK_AB R14, R25, R24 ;  /* 0x00000018190e723e */ /* 0x000fe200000010ff */
[----:B------:R2:W-:Y:S01]  /*4070*/  STS.128 [R71], R4 ;  /* 0x0000000447007388 */ /* 0x0005e20000000c00 */
[----:B------:R-:W-:Y:S02]  /*4080*/  F2FP.BF16.F32.PACK_AB R13, R51, R50 ;  /* 0x00000032330d723e */ /* 0x000fe400000010ff */
[----:B------:R-:W-:Y:S01]  /*4090*/  F2FP.BF16.F32.PACK_AB R12, R49, R48 ;  /* 0x00000030310c723e */ /* 0x000fe200000010ff */
[----:B------:R2:W-:Y:S01]  /*40a0*/  STS.128 [R72], R8 ;  /* 0x0000000848007388 */ /* 0x0005e20000000c00 */
[----:B------:R-:W-:Y:S02]  /*40b0*/  F2FP.BF16.F32.PACK_AB R19, R35, R34 ;  /* 0x000000222313723e */ /* 0x000fe400000010ff */
[----:B------:R-:W-:Y:S01]  /*40c0*/  F2FP.BF16.F32.PACK_AB R18, R33, R32 ;  /* 0x000000202112723e */ /* 0x000fe200000010ff */
[----:B------:R2:W-:Y:S01]  /*40d0*/  STS.128 [R73], R12 ;  /* 0x0000000c49007388 */ /* 0x0005e20000000c00 */
[----:B------:R-:W-:-:S02]  /*40e0*/  F2FP.BF16.F32.PACK_AB R17, R31, R30 ;  /* 0x0000001e1f11723e */ /* 0x000fc400000010ff */
[----:B------:R-:W-:-:S05]  /*40f0*/  F2FP.BF16.F32.PACK_AB R16, R29, R28 ;  /* 0x0000001c1d10723e */ /* 0x000fca00000010ff */
[----:B------:R2:W-:Y:S01]  /*4100*/  STS.128 [R74], R16 ;  /* 0x000000104a007388 */ /* 0x0005e20000000c00 */
[----:B------:R3:W-:Y:S06]  /*4110*/  MEMBAR.ALL.CTA ;  /* 0x0000000000007992 */ /* 0x0007ec0000008000 */
[----:B---3--:R-:W3:Y:S02]  /*4120*/  FENCE.VIEW.ASYNC.S ;  /* 0x00000000000073c6 */ /* 0x008ee40000000000 */
[----:B---3--:R-:W-:Y:S06]  /*4130*/  BAR.SYNC.DEFER_BLOCKING 0x2, 0x80 ;  /* 0x0082000000007b1d */ /* 0x008fec0000010000 */
[----:B------:R-:W-:Y:S05]  /*4140*/  @P2 BRA `(.L_x_69) ;  /* 0x0000000000442947 */ /* 0x000fea0003800000 */
[----:B-1----:R-:W-:Y:S01]  /*4150*/  UIADD3 UR12, UP0, UPT, UR10, 0x240, URZ ;  /* 0x000002400a0c7890 */ /* 0x002fe2000ff1e0ff */
[----:B------:R-:W-:Y:S01]  /*4160*/  PLOP3.LUT P0, PT, PT, PT, PT, 0x80, 0x8 ;  /* 0x000000000008781c */ /* 0x000fe20003f0f070 */
[----:B------:R-:W-:Y:S01]  /*4170*/  IMAD R77, R53, 0x80, R77 ;  /* 0x00000080354d7824 */ /* 0x000fe200078e024d */
[----:B--2---:R-:W-:Y:S01]  /*4180*/  IADD3 R4, PT, PT, R3, 0x400, RZ ;  /* 0x0000040003047810 */ /* 0x004fe20007ffe0ff */
[----:B------:R-:W-:-:S12]  /*4190*/  UIADD3.X UR13, UPT, UPT, URZ, UR11, URZ, UP0, !UPT ;  /* 0x0000000bff0d7290 */ /* 0x000fd800087fe4ff */
.L_x_70:
[----:B------:R-:W-:Y:S02]  /*41a0*/  PLOP3.LUT P1, PT, P1, P0, PT, 0xf2, 0x2f ;  /* 0x00000000002f781c */ /* 0x000fe40000f21e72 */
[----:B------:R-:W-:-:S08]  /*41b0*/  @P0 R2UR P1, UR6, R75 ;  /* 0x000000004b0602ca */ /* 0x000fd00000020000 */
[----:B------:R-:W-:Y:S02]  /*41c0*/  PLOP3.LUT P1, PT, P1, P0, PT, 0xf2, 0x2f ;  /* 0x00000000002f781c */ /* 0x000fe40000f21e72 */
[----:B------:R-:W-:-:S08]  /*41d0*/  @P0 R2UR.OR P1, UR5, R77 ;  /* 0x000000004d0502ca */ /* 0x000fd00000120000 */
[----:B------:R-:W-:Y:S02]  /*41e0*/  PLOP3.LUT P1, PT, P1, P0, PT, 0xf2, 0x2f ;  /* 0x00000000002f781c */ /* 0x000fe40000f21e72 */
[----:B------:R-:W-:-:S08]  /*41f0*/  @P0 R2UR.OR P1, UR4, R4 ;  /* 0x00000000040402ca */ /* 0x000fd00000120000 */
[----:B------:R-:W-:Y:S02]  /*4200*/  @P0 PLOP3.LUT P0, PT, P1, PT, PT, 0x80, 0x8 ;  /* 0x000000000008081c */ /* 0x000fe40000f0f070 */
[----:B------:R-:W-:-:S03]  /*4210*/  PLOP3.LUT P1, PT, PT, PT, PT, 0x80, 0x8 ;  /* 0x000000000008781c */ /* 0x000fc60003f2f070 */
[----:B------:R1:W-:Y:S08]  /*4220*/  UTMASTG.2D [UR4], [UR12], desc[URZ] ;  /* 0x0000ff040c0073b5 */ /* 0x0003f00008009000 */
[----:B-1----:R-:W-:Y:S05]  /*4230*/  @P0 BRA.U.ANY `(.L_x_70) ;  /* 0xfffffffd00d80947 */ /* 0x002fea000393ffff */
[----:B------:R0:W-:Y:S01]  /*4240*/  UTMACMDFLUSH ;  /* 0x00000000000079b7 */ /* 0x0001e20000000000 */
[----:B------:R-:W-:-:S04]  /*4250*/  DEPBAR.LE SB0, 0x0 ;  /* 0x000080000000791a */ /* 0x000fc80000000000 */
.L_x_69:
[----:B-1----:R-:W-:Y:S05]  /*4260*/  BSYNC.RECONVERGENT B0 ;  /* 0x0000000000007941 */ /* 0x002fea0003800200 */
.L_x_68:
[----:B------:R-:W-:Y:S01]  /*4270*/  FMUL R118, R114, -1.4426950216293334961 ;  /* 0xbfb8aa3b72767820 */ /* 0x000fe20000400000 */
[----:B------:R-:W-:Y:S01]  /*4280*/  FMUL R125, R107, -1.4426950216293334961 ;  /* 0xbfb8aa3b6b7d7820 */ /* 0x000fe20000400000 */
[----:B------:R-:W-:Y:S01]  /*4290*/  FMUL R123, R109, -1.4426950216293334961 ;  /* 0xbfb8aa3b6d7b7820 */ /* 0x000fe20000400000 */
[----:B------:R-:W-:Y:S01]  /*42a0*/  FMUL R121, R111, -1.4426950216293334961 ;  /* 0xbfb8aa3b6f797820 */ /* 0x000fe20000400000 */
[----:B------:R-:W-:Y:S01]  /*42b0*/  FMUL R119, R113, -1.4426950216293334961 ;  /* 0xbfb8aa3b71777820 */ /* 0x000fe20000400000 */
[----:B--2---:R-:W-:Y:S01]  /*42c0*/  FMUL R20, R47, -1.4426950216293334961 ;  /* 0xbfb8aa3b2f147820 */ /* 0x004fe20000400000 */
[----:B------:R-:W-:Y:S01]  /*42d0*/  FMUL R124, R108, -1.4426950216293334961 ;  /* 0xbfb8aa3b6c7c7820 */ /* 0x000fe20000400000 */
[----:B------:R-:W-:Y:S01]  /*42e0*/  FMUL R122, R110, -1.4426950216293334961 ;  /* 0xbfb8aa3b6e7a7820 */ /* 0x000fe20000400000 */
[----:B------:R-:W-:Y:S01]  /*42f0*/  FMUL R120, R112, -1.4426950216293334961 ;  /* 0xbfb8aa3b70787820 */ /* 0x000fe20000400000 */
[----:B------:R-:W-:Y:S01]  /*4300*/  FMUL R15, R24, -1.4426950216293334961 ;  /* 0xbfb8aa3b180f7820 */ /* 0x000fe20000400000 */
[----:B------:R-:W1:Y:S01]  /*4310*/  MUFU.EX2 R118, R118 ;  /* 0x0000007600767308 */ /* 0x000e620000000800 */
[----:B------:R-:W-:Y:S01]  /*4320*/  FMUL R14, R25, -1.4426950216293334961 ;  /* 0xbfb8aa3b190e7820 */ /* 0x000fe20000400000 */
[----:B------:R-:W-:Y:S01]  /*4330*/  FMUL R22, R45, -1.4426950216293334961 ;  /* 0xbfb8aa3b2d167820 */ /* 0x000fe20000400000 */
[----:B------:R-:W-:Y:S01]  /*4340*/  FMUL R12, R27, -1.4426950216293334961 ;  /* 0xbfb8aa3b1b0c7820 */ /* 0x000fe20000400000 */
[----:B------:R-:W-:Y:S01]  /*4350*/  FMUL R7, R32, -1.4426950216293334961 ;  /* 0xbfb8aa3b20077820 */ /* 0x000fe20000400000 */
[----:B------:R-:W-:Y:S01]  /*4360*/  FMUL R77, R39, -1.4426950216293334961 ;  /* 0xbfb8aa3b274d7820 */ /* 0x000fe20000400000 */
[----:B------:R-:W-:Y:S01]  /*4370*/  FMUL R16, R51, -1.4426950216293334961 ;  /* 0xbfb8aa3b33107820 */ /* 0x000fe20000400000 */
[----:B------:R-:W-:Y:S01]  /*4380*/  FMUL R23, R44, -1.4426950216293334961 ;  /* 0xbfb8aa3b2c177820 */ /* 0x000fe20000400000 */
[----:B------:R-:W2:Y:S01]  /*4390*/  MUFU.EX2 R125, R125 ;  /* 0x0000007d007d7308 */ /* 0x000ea20000000800 */
[----:B------:R-:W-:Y:S01]  /*43a0*/  FMUL R9, R30, -1.4426950216293334961 ;  /* 0xbfb8aa3b1e097820 */ /* 0x000fe20000400000 */
[----:B------:R-:W-:Y:S01]  /*43b0*/  FMUL R21, R46, -1.4426950216293334961 ;  /* 0xbfb8aa3b2e157820 */ /* 0x000fe20000400000 */
[----:B------:R-:W-:Y:S01]  /*43c0*/  FMUL R11, R28, -1.4426950216293334961 ;  /* 0xbfb8aa3b1c0b7820 */ /* 0x000fe20000400000 */
[----:B------:R-:W-:Y:S01]  /*43d0*/  FMUL R8, R29, -1.4426950216293334961 ;  /* 0xbfb8aa3b1d087820 */ /* 0x000fe20000400000 */
[----:B------:R-:W-:Y:S01]  /*43e0*/  FMUL R10, R31, -1.4426950216293334961 ;  /* 0xbfb8aa3b1f0a7820 */ /* 0x000fe20000400000 */
[----:B------:R-:W-:Y:S01]  /*43f0*/  FMUL R5, R34, -1.4426950216293334961 ;  /* 0xbfb8aa3b22057820 */ /* 0x000fe20000400000 */
[----:B------:R-:W-:Y:S01]  /*4400*/  FMUL R6, R33, -1.4426950216293334961 ;  /* 0xbfb8aa3b21067820 */ /* 0x000fe20000400000 */
[----:B------:R-:W3:Y:S01]  /*4410*/  MUFU.EX2 R123, R123 ;  /* 0x0000007b007b7308 */ /* 0x000ee20000000800 */
[----:B------:R-:W-:Y:S01]  /*4420*/  FMUL R4, R35, -1.4426950216293334961 ;  /* 0xbfb8aa3b23047820 */ /* 0x000fe20000400000 */
[----:B------:R-:W-:Y:S01]  /*4430*/  FMUL R115, R38, -1.4426950216293334961 ;  /* 0xbfb8aa3b26737820 */ /* 0x000fe20000400000 */
[----:B------:R-:W-:Y:S01]  /*4440*/  FMUL R13, R26, -1.4426950216293334961 ;  /* 0xbfb8aa3b1a0d7820 */ /* 0x000fe20000400000 */
[----:B-1----:R-:W-:Y:S01]  /*4450*/  FADD R118, R118, 1 ;  /* 0x3f80000076767421 */ /* 0x002fe20000000000 */
[----:B------:R-:W-:Y:S01]  /*4460*/  FMUL R17, R50, -1.4426950216293334961 ;  /* 0xbfb8aa3b32117820 */ /* 0x000fe20000400000 */
[----:B------:R-:W-:Y:S01]  /*4470*/  FMUL R117, R36, -1.4426950216293334961 ;  /* 0xbfb8aa3b24757820 */ /* 0x000fe20000400000 */
[----:B------:R-:W-:Y:S01]  /*4480*/  FMUL R116, R37, -1.4426950216293334961 ;  /* 0xbfb8aa3b25747820 */ /* 0x000fe20000400000 */
[----:B------:R-:W1:Y:S01]  /*4490*/  MUFU.EX2 R121, R121 ;  /* 0x0000007900797308 */ /* 0x000e620000000800 */
[----:B--2---:R-:W-:Y:S01]  /*44a0*/  FADD R132, R125, 1 ;  /* 0x3f8000007d847421 */ /* 0x004fe20000000000 */
[----:B------:R-:W-:Y:S01]  /*44b0*/  FMUL R19, R48, -1.4426950216293334961 ;  /* 0xbfb8aa3b30137820 */ /* 0x000fe20000400000 */
[----:B------:R-:W-:Y:S01]  /*44c0*/  FMUL R18, R49, -1.4426950216293334961 ;  /* 0xbfb8aa3b31127820 */ /* 0x000fe20000400000 */
[----:B------:R-:W-:Y:S01]  /*44d0*/  BAR.SYNC.DEFER_BLOCKING 0x2, 0x80 ;  /* 0x0082000000007b1d */ /* 0x000fe20000010000 */
[----:B------:R-:W-:-:S02]  /*44e0*/  LEA R127, R60, R3, 0x6 ;  /* 0x000000033c7f7211 */ /* 0x000fc400078e30ff */
[----:B------:R-:W-:Y:S01]  /*44f0*/  ISETP.NE.AND P2, PT, R65, RZ, PT ;  /* 0x000000ff4100720c */ /* 0x000fe20003f45270 */
[----:B---3--:R-:W-:Y:S02]  /*4500*/  FADD R130, R123, 1 ;  /* 0x3f8000007b827421 */ /* 0x008fe40000000000 */
[----:B------:R-:W2:Y:S01]  /*4510*/  MUFU.EX2 R119, R119 ;  /* 0x0000007700777308 */ /* 0x000ea20000000800 */
[C---:B------:R-:W-:Y:S02]  /*4520*/  IADD3 R129, PT, PT, R127.reuse, 0x4410, RZ ;  /* 0x000044107f817810 */ /* 0x040fe40007ffe0ff */
[----:B------:R-:W-:Y:S01]  /*4530*/  IADD3 R134, PT, PT, R127, 0x4420, RZ ;  /* 0x000044207f867810 */ /* 0x000fe20007ffe0ff */
[----:B-1----:R-:W-:-:S04]  /*4540*/  FADD R128, R121, 1 ;  /* 0x3f80000079807421 */ /* 0x002fc80000000000 */
[----:B------:R-:W1:Y:S08]  /*4550*/  MUFU.EX2 R20, R20 ;  /* 0x0000001400147308 */ /* 0x000e700000000800 */
[----:B------:R-:W3:Y:S01]  /*4560*/  MUFU.EX2 R124, R124 ;  /* 0x0000007c007c7308 */ /* 0x000ee20000000800 */
[----:B--2---:R-:W-:-:S07]  /*4570*/  FADD R126, R119, 1 ;  /* 0x3f800000777e7421 */ /* 0x004fce0000000000 */
[----:B------:R-:W2:Y:S01]  /*4580*/  MUFU.EX2 R122, R122 ;  /* 0x0000007a007a7308 */ /* 0x000ea20000000800 */
[----:B-1----:R-:W-:-:S07]  /*4590*/  FADD R20, R20, 1 ;  /* 0x3f80000014147421 */ /* 0x002fce0000000000 */
[----:B------:R-:W1:Y:S01]  /*45a0*/  MUFU.EX2 R120, R120 ;  /* 0x0000007800787308 */ /* 0x000e620000000800 */
[----:B---3--:R-:W-:-:S07]  /*45b0*/  FADD R124, R124, 1 ;  /* 0x3f8000007c7c7421 */ /* 0x008fce0000000000 */
[----:B------:R-:W3:Y:S01]  /*45c0*/  MUFU.EX2 R15, R15 ;  /* 0x0000000f000f7308 */ /* 0x000ee20000000800 */
[----:B--2---:R-:W-:-:S07]  /*45d0*/  FADD R122, R122, 1 ;  /* 0x3f8000007a7a7421 */ /* 0x004fce0000000000 */
[----:B------:R-:W-:Y:S01]  /*45e0*/  MUFU.EX2 R14, R14 ;  /* 0x0000000e000e7308 */ /* 0x000fe20000000800 */
[----:B-1----:R-:W-:-:S07]  /*45f0*/  FADD R120, R120, 1 ;  /* 0x3f80000078787421 */ /* 0x002fce0000000000 */
[----:B------:R-:W1:Y:S01]  /*4600*/  MUFU.EX2 R22, R22 ;  /* 0x0000001600167308 */ /* 0x000e620000000800 */
[----:B---3--:R-:W-:-:S07]  /*4610*/  FADD R15, R15, 1 ;  /* 0x3f8000000f0f7421 */ /* 0x008fce0000000000 */
[----:B------:R-:W-:Y:S08]  /*4620*/  MUFU.EX2 R12, R12 ;  /* 0x0000000c000c7308 */ /* 0x000ff00000000800 */
[----:B------:R-:W2:Y:S01]  /*4630*/  MUFU.EX2 R7, R7 ;  /* 0x0000000700077308 */ /* 0x000ea20000000800 */
[----:B-1----:R-:W-:-:S07]  /*4640*/  FADD R22, R22, 1 ;  /* 0x3f80000016167421 */ /* 0x002fce0000000000 */
[----:B------:R-:W-:Y:S08]  /*4650*/  MUFU.EX2 R77, R77 ;  /* 0x0000004d004d7308 */ /* 0x000ff00000000800 */
[----:B------:R-:W1:Y:S01]  /*4660*/  MUFU.EX2 R16, R16 ;  /* 0x0000001000107308 */ /* 0x000e620000000800 */
[----:B--2---:R-:W-:-:S07]  /*4670*/  FADD R7, R7, 1 ;  /* 0x3f80000007077421 */ /* 0x004fce0000000000 */
        /* <DEDUP_REMOVED lines=18> */
[----:B------:R-:W2:Y:S01]  /*47a0*/  MUFU.RCP R119, R118 ;  /* 0x0000007600777308 */ /* 0x000ea20000001000 */
[----:B-1----:R-:W-:-:S07]  /*47b0*/  FADD R115, R115, 1 ;  /* 0x3f80000073737421 */ /* 0x002fce0000000000 */
[----:B------:R1:W4:Y:S01]  /*47c0*/  MUFU.RCP R118, R20 ;  /* 0x0000001400767308 */ /* 0x0003220000001000 */
[----:B---3--:R-:W-:-:S07]  /*47d0*/  FADD R13, R13, 1 ;  /* 0x3f8000000d0d7421 */ /* 0x008fce0000000000 */
[----:B------:R-:W3:Y:S01]  /*47e0*/  MUFU.EX2 R17, R17 ;  /* 0x0000001100117308 */ /* 0x000ee20000000800 */
[----:B--2---:R-:W-:-:S04]  /*47f0*/  FMUL R119, R114, R119 ;  /* 0x0000007772777220 */ /* 0x004fc80000400000 */
[----:B------:R-:W-:-:S03]  /*4800*/  FMUL R119, R86, R119 ;  /* 0x0000007756777220 */ /* 0x000fc60000400000 */
[----:B------:R-:W2:Y:S01]  /*4810*/  MUFU.RCP R132, R132 ;  /* 0x0000008400847308 */ /* 0x000ea20000001000 */
[----:B-1----:R-:W-:Y:S01]  /*4820*/  FADD R20, R14, 1 ;  /* 0x3f8000000e147421 */ /* 0x002fe20000000000 */
[----:B------:R-:W-:Y:S01]  /*4830*/  FADD R14, R12, 1 ;  /* 0x3f8000000c0e7421 */ /* 0x000fe20000000000 */
[----:B------:R-:W-:Y:S01]  /*4840*/  FADD R12, R8, 1 ;  /* 0x3f800000080c7421 */ /* 0x000fe20000000000 */
[----:B----4-:R-:W-:-:S04]  /*4850*/  FMUL R47, R47, R118 ;  /* 0x000000762f2f7220 */ /* 0x010fc80000400000 */
[----:B------:R-:W1:Y:S01]  /*4860*/  MUFU.RCP R125, R124 ;  /* 0x0000007c007d7308 */ /* 0x000e620000001000 */
[----:B---3--:R-:W-:Y:S01]  /*4870*/  FADD R17, R17, 1 ;  /* 0x3f80000011117421 */ /* 0x008fe20000000000 */
[----:B------:R-:W-:-:S04]  /*4880*/  FMUL R47, R94, R47 ;  /* 0x0000002f5e2f7220 */ /* 0x000fc80000400000 */
[----:B------:R-:W-:Y:S02]  /*4890*/  FMUL R47, R66, R47 ;  /* 0x0000002f422f7220 */ /* 0x000fe40000400000 */
[----:B------:R-:W3:Y:S01]  /*48a0*/  MUFU.RCP R130, R130 ;  /* 0x0000008200827308 */ /* 0x000ee20000001000 */
[----:B--2---:R-:W-:-:S04]  /*48b0*/  FMUL R132, R107, R132 ;  /* 0x000000846b847220 */ /* 0x004fc80000400000 */
[----:B------:R-:W-:-:S03]  /*48c0*/  FMUL R79, R79, R132 ;  /* 0x000000844f4f7220 */ /* 0x000fc60000400000 */
[----:B------:R2:W4:Y:S01]  /*48d0*/  MUFU.RCP R123, R122 ;  /* 0x0000007a007b7308 */ /* 0x0005220000001000 */
[----:B-1----:R-:W-:Y:S01]  /*48e0*/  FMUL R125, R108, R125 ;  /* 0x0000007d6c7d7220 */ /* 0x002fe20000400000 */
[----:B------:R-:W-:-:S03]  /*48f0*/  FMUL R79, R66, R79 ;  /* 0x0000004f424f7220 */ /* 0x000fc60000400000 */
[----:B------:R-:W-:-:S03]  /*4900*/  FMUL R125, R80, R125 ;  /* 0x0000007d507d7220 */ /* 0x000fc60000400000 */
[----:B------:R-:W1:Y:S01]  /*4910*/  MUFU.RCP R128, R128 ;  /* 0x0000008000807308 */ /* 0x000e620000001000 */
[----:B---3--:R-:W-:-:S04]  /*4920*/  FMUL R130, R109, R130 ;  /* 0x000000826d827220 */ /* 0x008fc80000400000 */
[----:B------:R-:W-:-:S03]  /*4930*/  FMUL R81, R81, R130 ;  /* 0x0000008251517220 */ /* 0x000fc60000400000 */
[----:B------:R-:W3:Y:S01]  /*4940*/  MUFU.RCP R121, R120 ;  /* 0x0000007800797308 */ /* 0x000ee20000001000 */
[----:B--2---:R-:W-:Y:S01]  /*4950*/  FADD R122, R77, 1 ;  /* 0x3f8000004d7a7421 */ /* 0x004fe20000000000 */
[----:B------:R-:W-:Y:S01]  /*4960*/  FADD R77, R23, 1 ;  /* 0x3f800000174d7421 */ /* 0x000fe20000000000 */
[----:B------:R-:W-:Y:S01]  /*4970*/  FADD R23, R21, 1 ;  /* 0x3f80000015177421 */ /* 0x000fe20000000000 */
[----:B----4-:R-:W-:Y:S01]  /*4980*/  FMUL R123, R110, R123 ;  /* 0x0000007b6e7b7220 */ /* 0x010fe20000400000 */
[----:B------:R-:W-:-:S03]  /*4990*/  FMUL R81, R66, R81 ;  /* 0x0000005142517220 */ /* 0x000fc60000400000 */
[----:B------:R-:W2:Y:S01]  /*49a0*/  MUFU.RCP R126, R126 ;  /* 0x0000007e007e7308 */ /* 0x000ea20000001000 */
[----:B-1----:R-:W-:Y:S01]  /*49b0*/  FMUL R128, R111, R128 ;  /* 0x000000806f807220 */ /* 0x002fe20000400000 */
[----:B------:R-:W-:-:S03]  /*49c0*/  FMUL R123, R82, R123 ;  /* 0x0000007b527b7220 */ /* 0x000fc60000400000 */
[----:B------:R-:W-:-:S03]  /*49d0*/  FMUL R83, R83, R128 ;  /* 0x0000008053537220 */ /* 0x000fc60000400000 */
[----:B------:R-:W1:Y:S01]  /*49e0*/  MUFU.EX2 R117, R117 ;  /* 0x0000007500757308 */ /* 0x000e620000000800 */
[----:B---3--:R-:W-:Y:S01]  /*49f0*/  FMUL R121, R112, R121 ;  /* 0x0000007970797220 */ /* 0x008fe20000400000 */
[----:B------:R-:W-:-:S03]  /*4a00*/  FMUL R83, R66, R83 ;  /* 0x0000005342537220 */ /* 0x000fc60000400000 */
[----:B------:R-:W-:-:S03]  /*4a10*/  FMUL R121, R84, R121 ;  /* 0x0000007954797220 */ /* 0x000fc60000400000 */
[----:B------:R-:W3:Y:S01]  /*4a20*/  MUFU.EX2 R116, R116 ;  /* 0x0000007400747308 */ /* 0x000ee20000000800 */
[----:B--2---:R-:W-:-:S04]  /*4a30*/  FMUL R126, R113, R126 ;  /* 0x0000007e717e7220 */ /* 0x004fc80000400000 */
[----:B------:R-:W-:-:S03]  /*4a40*/  FMUL R85, R85, R126 ;  /* 0x0000007e55557220 */ /* 0x000fc60000400000 */
[----:B------:R-:W2:Y:S01]  /*4a50*/  MUFU.EX2 R19, R19 ;  /* 0x0000001300137308 */ /* 0x000ea20000000800 */
[----:B-1----:R-:W-:Y:S01]  /*4a60*/  FADD R117, R117, 1 ;  /* 0x3f80000075757421 */ /* 0x002fe20000000000 */
[----:B------:R-:W-:-:S06]  /*4a70*/  FMUL R85, R66, R85 ;  /* 0x0000005542557220 */ /* 0x000fcc0000400000 */
[----:B------:R-:W1:Y:S01]  /*4a80*/  MUFU.RCP R15, R15 ;  /* 0x0000000f000f7308 */ /* 0x000e620000001000 */
[----:B---3--:R-:W-:-:S07]  /*4a90*/  FADD R116, R116, 1 ;  /* 0x3f80000074747421 */ /* 0x008fce0000000000 */
[----:B------:R-:W3:Y:S01]  /*4aa0*/  MUFU.EX2 R18, R18 ;  /* 0x0000001200127308 */ /* 0x000ee20000000800 */
[----:B--2---:R-:W-:-:S07]  /*4ab0*/  FADD R21, R19, 1 ;  /* 0x3f80000013157421 */ /* 0x004fce0000000000 */
[----:B------:R-:W2:Y:S01]  /*4ac0*/  MUFU.RCP R120, R22 ;  /* 0x0000001600787308 */ /* 0x000ea20000001000 */
[----:B-1----:R-:W-:-:S04]  /*4ad0*/  FMUL R24, R24, R15 ;  /* 0x0000000f18187220 */ /* 0x002fc80000400000 */
[----:B------:R-:W-:Y:S01]  /*4ae0*/  FMUL R99, R99, R24 ;  /* 0x0000001863637220 */ /* 0x000fe20000400000 */
[----:B------:R-:W-:Y:S02]  /*4af0*/  FMUL R24, R66, R123 ;  /* 0x0000007b42187220 */ /* 0x000fe40000400000 */
[----:B------:R-:W1:Y:S01]  /*4b00*/  MUFU.RCP R22, R16 ;  /* 0x0000001000167308 */ /* 0x000e620000001000 */
[----:B---3--:R-:W-:-:S07]  /*4b10*/  FADD R18, R18, 1 ;  /* 0x3f80000012127421 */ /* 0x008fce0000000000 */
[----:B------:R-:W3:Y:S01]  /*4b20*/  MUFU.RCP R20, R20 ;  /* 0x0000001400147308 */ /* 0x000ee20000001000 */
[----:B--2---:R-:W-:-:S04]  /*4b30*/  FMUL R45, R45, R120 ;  /* 0x000000782d2d7220 */ /* 0x004fc80000400000 */
[----:B------:R-:W-:-:S03]  /*4b40*/  FMUL R45, R92, R45 ;  /* 0x0000002d5c2d7220 */ /* 0x000fc60000400000 */
[----:B------:R-:W2:Y:S01]  /*4b50*/  MUFU.RCP R14, R14 ;  /* 0x0000000e000e7308 */ /* 0x000ea20000001000 */
[----:B-1----:R-:W-:Y:S01]  /*4b60*/  FMUL R51, R51, R22 ;  /* 0x0000001633337220 */ /* 0x002fe20000400000 */
[C---:B------:R-:W-:Y:S01]  /*4b70*/  FMUL R22, R66.reuse, R121 ;  /* 0x0000007942167220 */ /* 0x040fe20000400000 */
[----:B------:R-:W-:Y:S01]  /*4b80*/  FMUL R45, R66, R45 ;  /* 0x0000002d422d7220 */ /* 0x000fe20000400000 */
[----:B------:R-:W-:Y:S01]  /*4b90*/  SHF.R.U32.HI R16, RZ, 0x3, R129 ;  /* 0x00000003ff107819 */ /* 0x000fe20000011681 */
[----:B------:R-:W-:-:S03]  /*4ba0*/  FMUL R51, R98, R51 ;  /* 0x0000003362337220 */ /* 0x000fc60000400000 */
[----:B------:R-:W1:Y:S01]  /*4bb0*/  MUFU.RCP R7, R7 ;  /* 0x0000000700077308 */ /* 0x000e620000001000 */
[----:B---3--:R-:W-:Y:S01]  /*4bc0*/  FMUL R25, R25, R20 ;  /* 0x0000001419197220 */ /* 0x008fe20000400000 */
[C---:B------:R-:W-:Y:S01]  /*4bd0*/  FMUL R20, R66.reuse, R125 ;  /* 0x0000007d42147220 */ /* 0x040fe20000400000 */
[----:B------:R-:W-:Y:S01]  /*4be0*/  FMUL R51, R66, R51 ;  /* 0x0000003342337220 */ /* 0x000fe20000400000 */
[----:B------:R-:W-:Y:S01]  /*4bf0*/  LOP3.LUT R16, R129, 0x30, R16, 0x78, !PT ;  /* 0x0000003081107812 */ /* 0x000fe200078e7810 */
[----:B------:R-:W-:-:S03]  /*4c00*/  FMUL R25, R100, R25 ;  /* 0x0000001964197220 */ /* 0x000fc60000400000 */
[----:B------:R-:W3:Y:S01]  /*4c10*/  MUFU.RCP R9, R9 ;  /* 0x0000000900097308 */ /* 0x000ee20000001000 */
[----:B--2---:R-:W-:Y:S01]  /*4c20*/  FMUL R27, R27, R14 ;  /* 0x0000000e1b1b7220 */ /* 0x004fe20000400000 */
[C---:B------:R-:W-:Y:S01]  /*4c30*/  FMUL R14, R66.reuse, R119 ;  /* 0x00000077420e7220 */ /* 0x040fe20000400000 */
[----:B------:R-:W-:Y:S02]  /*4c40*/  FMUL R25, R66, R25 ;  /* 0x0000001942197220 */ /* 0x000fe40000400000 */
[----:B------:R-:W-:-:S03]  /*4c50*/  FMUL R27, R102, R27 ;  /* 0x0000001b661b7220 */ /* 0x000fc60000400000 */
[----:B------:R-:W2:Y:S01]  /*4c60*/  MUFU.RCP R23, R23 ;  /* 0x0000001700177308 */ /* 0x000ea20000001000 */
[----:B-1----:R-:W-:Y:S01]  /*4c70*/  FMUL R7, R32, R7 ;  /* 0x0000000720077220 */ /* 0x002fe20000400000 */
[----:B------:R-:W-:-:S06]  /*4c80*/  FMUL R27, R66, R27 ;  /* 0x0000001b421b7220 */ /* 0x000fcc0000400000 */
[----:B------:R-:W1:Y:S01]  /*4c90*/  MUFU.RCP R11, R11 ;  /* 0x0000000b000b7308 */ /* 0x000e620000001000 */
[----:B---3--:R-:W-:-:S04]  /*4ca0*/  FMUL R30, R30, R9 ;  /* 0x000000091e1e7220 */ /* 0x008fc80000400000 */
[----:B------:R-:W-:-:S03]  /*4cb0*/  FMUL R105, R105, R30 ;  /* 0x0000001e69697220 */ /* 0x000fc60000400000 */
[----:B------:R-:W3:Y:S01]  /*4cc0*/  MUFU.RCP R12, R12 ;  /* 0x0000000c000c7308 */ /* 0x000ee20000001000 */
[----:B--2---:R-:W-:Y:S01]  /*4cd0*/  FMUL R46, R46, R23 ;  /* 0x000000172e2e7220 */ /* 0x004fe20000400000 */
[----:B------:R-:W-:-:S03]  /*4ce0*/  FMUL R105, R66, R105 ;  /* 0x0000006942697220 */ /* 0x000fc60000400000 */
[----:B------:R-:W-:-:S03]  /*4cf0*/  FMUL R93, R93, R46 ;  /* 0x0000002e5d5d7220 */ /* 0x000fc60000400000 */
[----:B------:R-:W2:Y:S01]  /*4d00*/  MUFU.RCP R10, R10 ;  /* 0x0000000a000a7308 */ /* 0x000ea20000001000 */
[----:B-1----:R-:W-:Y:S01]  /*4d10*/  FMUL R28, R28, R11 ;  /* 0x0000000b1c1c7220 */ /* 0x002fe20000400000 */
[----:B------:R-:W-:Y:S01]  /*4d20*/  FMUL R11, R40, R7 ;  /* 0x00000007280b7220 */ /* 0x000fe20000400000 */
[----:B------:R-:W-:Y:S02]  /*4d30*/  F2FP.BF16.F32.PACK_AB R7, R14, R85 ;  /* 0x000000550e07723e */ /* 0x000fe400000010ff */
[----:B------:R-:W-:Y:S01]  /*4d40*/  FMUL R103, R103, R28 ;  /* 0x0000001c67677220 */ /* 0x000fe20000400000 */
[C---:B------:R-:W-:Y:S02]  /*4d50*/  FMUL R11, R66.reuse, R11 ;  /* 0x0000000b420b7220 */ /* 0x040fe40000400000 */
[----:B------:R-:W1:Y:S01]  /*4d60*/  MUFU.RCP R5, R5 ;  /* 0x0000000500057308 */ /* 0x000e620000001000 */
[----:B---3--:R-:W-:Y:S01]  /*4d70*/  FMUL R29, R29, R12 ;  /* 0x0000000c1d1d7220 */ /* 0x008fe20000400000 */
[----:B------:R-:W-:-:S03]  /*4d80*/  FMUL R103, R66, R103 ;  /* 0x0000006742677220 */ /* 0x000fc60000400000 */
[----:B------:R-:W-:-:S03]  /*4d90*/  FMUL R29, R104, R29 ;  /* 0x0000001d681d7220 */ /* 0x000fc60000400000 */
[----:B------:R-:W3:Y:S01]  /*4da0*/  MUFU.RCP R6, R6 ;  /* 0x0000000600067308 */ /* 0x000ee20000001000 */
[----:B--2---:R-:W-:-:S04]  /*4db0*/  FMUL R31, R31, R10 ;  /* 0x0000000a1f1f7220 */ /* 0x004fc80000400000 */
[----:B------:R-:W-:-:S03]  /*4dc0*/  FMUL R31, R106, R31 ;  /* 0x0000001f6a1f7220 */ /* 0x000fc60000400000 */
[----:B------:R-:W2:Y:S01]  /*4dd0*/  MUFU.RCP R4, R4 ;  /* 0x0000000400047308 */ /* 0x000ea20000001000 */
[----:B-1----:R-:W-:Y:S01]  /*4de0*/  FMUL R9, R34, R5 ;  /* 0x0000000522097220 */ /* 0x002fe20000400000 */
[----:B------:R-:W-:-:S03]  /*4df0*/  F2FP.BF16.F32.PACK_AB R5, R24, R81 ;  /* 0x000000511805723e */ /* 0x000fc600000010ff */
[----:B------:R-:W-:-:S03]  /*4e00*/  FMUL R9, R42, R9 ;  /* 0x000000092a097220 */ /* 0x000fc60000400000 */
[----:B------:R-:W1:Y:S01]  /*4e10*/  MUFU.RCP R115, R115 ;  /* 0x0000007300737308 */ /* 0x000e620000001000 */
[----:B---3--:R-:W-:Y:S01]  /*4e20*/  FMUL R10, R33, R6 ;  /* 0x00000006210a7220 */ /* 0x008fe20000400000 */
[----:B------:R-:W-:Y:S01]  /*4e30*/  F2FP.BF16.F32.PACK_AB R6, R22, R83 ;  /* 0x000000531606723e */ /* 0x000fe200000010ff */
[C---:B------:R-:W-:Y:S02]  /*4e40*/  FMUL R9, R66.reuse, R9 ;  /* 0x0000000942097220 */ /* 0x040fe40000400000 */
[----:B------:R-:W-:Y:S01]  /*4e50*/  FMUL R41, R41, R10 ;  /* 0x0000000a29297220 */ /* 0x000fe20000400000 */
[----:B------:R-:W-:Y:S02]  /*4e60*/  FMUL R10, R66, R31 ;  /* 0x0000001f420a7220 */ /* 0x000fe40000400000 */
[----:B------:R-:W3:Y:S01]  /*4e70*/  MUFU.RCP R122, R122 ;  /* 0x0000007a007a7308 */ /* 0x000ee20000001000 */
[----:B--2---:R-:W-:Y:S01]  /*4e80*/  FMUL R12, R35, R4 ;  /* 0x00000004230c7220 */ /* 0x004fe20000400000 */
[----:B------:R-:W-:Y:S01]  /*4e90*/  F2FP.BF16.F32.PACK_AB R4, R20, R79 ;  /* 0x0000004f1404723e */ /* 0x000fe200000010ff */
[----:B------:R-:W-:-:S02]  /*4ea0*/  FMUL R28, R66, R41 ;  /* 0x00000029421c7220 */ /* 0x000fc40000400000 */
[----:B------:R-:W-:-:S03]  /*4eb0*/  FMUL R43, R43, R12 ;  /* 0x0000000c2b2b7220 */ /* 0x000fc60000400000 */
[----:B------:R-:W2:Y:S01]  /*4ec0*/  MUFU.RCP R13, R13 ;  /* 0x0000000d000d7308 */ /* 0x000ea20000001000 */
[----:B-1----:R-:W-:Y:S01]  /*4ed0*/  FMUL R38, R38, R115 ;  /* 0x0000007326267220 */ /* 0x002fe20000400000 */
[----:B------:R-:W-:-:S03]  /*4ee0*/  FMUL R12, R66, R43 ;  /* 0x0000002b420c7220 */ /* 0x000fc60000400000 */
[----:B------:R-:W-:Y:S01]  /*4ef0*/  FMUL R89, R89, R38 ;  /* 0x0000002659597220 */ /* 0x000fe20000400000 */
[----:B------:R-:W-:Y:S01]  /*4f00*/  FMUL R38, R66, R99 ;  /* 0x0000006342267220 */ /* 0x000fe20000400000 */
[----:B------:R-:W-:Y:S01]  /*4f10*/  F2FP.BF16.F32.PACK_AB R15, R12, R9 ;  /* 0x000000090c0f723e */ /* 0x000fe200000010ff */
[----:B------:R1:W4:Y:S01]  /*4f20*/  MUFU.RCP R19, R17 ;  /* 0x0000001100137308 */ /* 0x0003220000001000 */
[----:B---3--:R-:W-:-:S04]  /*4f30*/  FMUL R39, R39, R122 ;  /* 0x0000007a27277220 */ /* 0x008fc80000400000 */
[----:B------:R-:W-:-:S03]  /*4f40*/  FMUL R39, R90, R39 ;  /* 0x000000275a277220 */ /* 0x000fc60000400000 */
[----:B------:R-:W3:Y:S01]  /*4f50*/  MUFU.RCP R124, R116 ;  /* 0x00000074007c7308 */ /* 0x000ee20000001000 */
[----:B--2---:R-:W-:Y:S01]  /*4f60*/  FMUL R26, R26, R13 ;  /* 0x0000000d1a1a7220 */ /* 0x004fe20000400000 */
[----:B------:R-:W-:-:S03]  /*4f70*/  FMUL R39, R66, R39 ;  /* 0x0000002742277220 */ /* 0x000fc60000400000 */
[----:B------:R-:W-:Y:S02]  /*4f80*/  FMUL R101, R101, R26 ;  /* 0x0000001a65657220 */ /* 0x000fe40000400000 */
[----:B------:R-:W-:Y:S01]  /*4f90*/  FMNMX.NAN R13, |R39|, |R10|, !PT ;  /* 0x4000000a270d7209 */ /* 0x000fe20007820200 */
[----:B------:R-:W2:Y:S01]  /*4fa0*/  MUFU.RCP R77, R77 ;  /* 0x0000004d004d7308 */ /* 0x000ea20000001000 */
[----:B-1----:R-:W-:Y:S01]  /*4fb0*/  IADD3 R17, PT, PT, R127, 0x4400, RZ ;  /* 0x000044007f117810 */ /* 0x002fe20007ffe0ff */
[----:B----4-:R-:W-:Y:S01]  /*4fc0*/  FMUL R50, R50, R19 ;  /* 0x0000001332327220 */ /* 0x010fe20000400000 */
[----:B------:R-:W-:Y:S01]  /*4fd0*/  FMNMX.NAN R19, |R47|, |R12|, !PT ;  /* 0x4000000c2f137209 */ /* 0x000fe20007820200 */
[C---:B------:R-:W-:Y:S01]  /*4fe0*/  FMUL R12, R66.reuse, R29 ;  /* 0x0000001d420c7220 */ /* 0x040fe20000400000 */
[----:B------:R-:W-:Y:S01]  /*4ff0*/  SHF.R.U32.HI R8, RZ, 0x3, R17 ;  /* 0x00000003ff087819 */ /* 0x000fe20000011611 */
[----:B------:R-:W-:Y:S01]  /*5000*/  FMUL R97, R97, R50 ;  /* 0x0000003261617220 */ /* 0x000fe20000400000 */
[----:B------:R-:W-:Y:S01]  /*5010*/  IADD3 R127, PT, PT, R127, 0x4430, RZ ;  /* 0x000044307f7f7810 */ /* 0x000fe20007ffe0ff */
[----:B------:R-:W1:Y:S01]  /*5020*/  MUFU.RCP R117, R117 ;  /* 0x0000007500757308 */ /* 0x000e620000001000 */
[----:B------:R-:W-:Y:S01]  /*5030*/  LOP3.LUT R8, R17, 0x30, R8, 0x78, !PT ;  /* 0x0000003011087812 */ /* 0x000fe200078e7808 */
[----:B---3--:R-:W-:Y:S01]  /*5040*/  FMUL R37, R37, R124 ;  /* 0x0000007c25257220 */ /* 0x008fe20000400000 */
[----:B------:R-:W-:Y:S01]  /*5050*/  FMUL R34, R66, R97 ;  /* 0x0000006142227220 */ /* 0x000fe20000400000 */
[----:B------:R-:W-:-:S02]  /*5060*/  SHF.R.U32.HI R17, RZ, 0x3, R134 ;  /* 0x00000003ff117819 */ /* 0x000fc40000011686 */
[----:B------:R3:W-:Y:S01]  /*5070*/  STS.128 [R8], R4 ;  /* 0x0000000408007388 */ /* 0x0007e20000000c00 */
[----:B------:R-:W-:Y:S01]  /*5080*/  FMUL R37, R88, R37 ;  /* 0x0000002558257220 */ /* 0x000fe20000400000 */
[----:B------:R-:W4:Y:S01]  /*5090*/  MUFU.RCP R21, R21 ;  /* 0x0000001500157308 */ /* 0x000f220000001000 */
[----:B--2---:R-:W-:Y:S01]  /*50a0*/  FMUL R44, R44, R77 ;  /* 0x0000004d2c2c7220 */ /* 0x004fe20000400000 */
[----:B------:R-:W-:Y:S02]  /*50b0*/  FMNMX3.NAN R19, |R14|, |R27|, R19, !PT ;  /* 0x4000001b0e137276 */ /* 0x000fe40007820213 */
[----:B------:R-:W-:Y:S01]  /*50c0*/  F2FP.BF16.F32.PACK_AB R14, R28, R11 ;  /* 0x0000000b1c0e723e */ /* 0x000fe200000010ff */
[----:B------:R-:W-:Y:S01]  /*50d0*/  FMUL R91, R91, R44 ;  /* 0x0000002c5b5b7220 */ /* 0x000fe20000400000 */
[----:B------:R-:W-:Y:S02]  /*50e0*/  FMNMX3.NAN R24, |R24|, |R51|, R13, !PT ;  /* 0x4000003318187276 */ /* 0x000fe4000782020d */
[----:B------:R-:W2:Y:S01]  /*50f0*/  MUFU.RCP R116, R18 ;  /* 0x0000001200747308 */ /* 0x000ea20000001000 */
[----:B-1----:R-:W-:Y:S01]  /*5100*/  FMUL R36, R36, R117 ;  /* 0x0000007524247220 */ /* 0x002fe20000400000 */
[----:B------:R-:W-:-:S02]  /*5110*/  F2FP.BF16.F32.PACK_AB R13, R10, R105 ;  /* 0x000000690a0d723e */ /* 0x000fc400000010ff */
[----:B------:R-:W-:Y:S01]  /*5120*/  LOP3.LUT R17, R134, 0x30, R17, 0x78, !PT ;  /* 0x0000003086117812 */ /* 0x000fe200078e7811 */
[----:B------:R-:W-:Y:S01]  /*5130*/  FMUL R87, R87, R36 ;  /* 0x0000002457577220 */ /* 0x000fe20000400000 */
[----:B------:R-:W-:Y:S01]  /*5140*/  FMUL R36, R66, R101 ;  /* 0x0000006542247220 */ /* 0x000fe20000400000 */
[----:B------:R-:W-:Y:S01]  /*5150*/  F2FP.BF16.F32.PACK_AB R10, R25, R38 ;  /* 0x00000026190a723e */ /* 0x000fe200000010ff */
[----:B----4-:R-:W-:Y:S01]  /*5160*/  FMUL R48, R48, R21 ;  /* 0x0000001530307220 */ /* 0x010fe20000400000 */
[----:B------:R-:W-:Y:S01]  /*5170*/  FMUL R87, R66, R87 ;  /* 0x0000005742577220 */ /* 0x000fe20000400000 */
[----:B------:R-:W-:Y:S02]  /*5180*/  FMNMX.NAN R19, R19, R24, !PT ;  /* 0x0000001813137209 */ /* 0x000fe40007820000 */
[----:B------:R-:W-:Y:S01]  /*5190*/  FMUL R95, R95, R48 ;  /* 0x000000305f5f7220 */ /* 0x000fe20000400000 */
[----:B--2---:R-:W-:-:S03]  /*51a0*/  FMUL R49, R49, R116 ;  /* 0x0000007431317220 */ /* 0x004fc60000400000 */
[C---:B------:R-:W-:Y:S01]  /*51b0*/  FMUL R32, R66.reuse, R95 ;  /* 0x0000005f42207220 */ /* 0x040fe20000400000 */
[----:B------:R-:W-:Y:S01]  /*51c0*/  SHF.R.U32.HI R18, RZ, 0x3, R127 ;  /* 0x00000003ff127819 */ /* 0x000fe2000001167f */
[----:B---3--:R-:W-:Y:S01]  /*51d0*/  FMUL R4, R66, R93 ;  /* 0x0000005d42047220 */ /* 0x008fe20000400000 */
[----:B------:R-:W-:Y:S01]  /*51e0*/  FMNMX.NAN R5, |R45|, |R28|, !PT ;  /* 0x4000001c2d057209 */ /* 0x000fe20007820200 */
[----:B------:R-:W-:Y:S01]  /*51f0*/  FMUL R49, R96, R49 ;  /* 0x0000003160317220 */ /* 0x000fe20000400000 */
[----:B------:R-:W-:Y:S01]  /*5200*/  FMUL R6, R66, R91 ;  /* 0x0000005b42067220 */ /* 0x000fe20000400000 */
[----:B------:R-:W-:Y:S02]  /*5210*/  LOP3.LUT R18, R127, 0x30, R18, 0x78, !PT ;  /* 0x000000307f127812 */ /* 0x000fe400078e7812 */
[----:B------:R-:W-:Y:S01]  /*5220*/  FMNMX.NAN R26, |R4|, |R9|, !PT ;  /* 0x40000009041a7209 */ /* 0x000fe20007820200 */
[C---:B------:R-:W-:Y:S01]  /*5230*/  FMUL R49, R66.reuse, R49 ;  /* 0x0000003142317220 */ /* 0x040fe20000400000 */
[----:B------:R-:W-:Y:S01]  /*5240*/  F2FP.BF16.F32.PACK_AB R7, R47, R4 ;  /* 0x000000042f07723e */ /* 0x000fe200000010ff */
[----:B------:R-:W-:Y:S01]  /*5250*/  FMUL R4, R66, R89 ;  /* 0x0000005942047220 */ /* 0x000fe20000400000 */
[----:B------:R-:W-:-:S02]  /*5260*/  FMNMX3.NAN R22, |R22|, |R25|, R5, !PT ;  /* 0x4000001916167276 */ /* 0x000fc40007820205 */
[----:B------:R-:W-:Y:S02]  /*5270*/  FMNMX.NAN R28, |R6|, |R11|, !PT ;  /* 0x4000000b061c7209 */ /* 0x000fe40007820200 */
[----:B------:R-:W-:Y:S02]  /*5280*/  FMNMX.NAN R30, |R4|, |R105|, !PT ;  /* 0x40000069041e7209 */ /* 0x000fe40007820200 */
[----:B------:R-:W-:Y:S01]  /*5290*/  F2FP.BF16.F32.PACK_AB R5, R39, R4 ;  /* 0x000000042705723e */ /* 0x000fe200000010ff */
[----:B------:R-:W-:Y:S01]  /*52a0*/  FMUL R4, R66, R37 ;  /* 0x0000002542047220 */ /* 0x000fe20000400000 */
[----:B------:R-:W-:Y:S02]  /*52b0*/  F2FP.BF16.F32.PACK_AB R6, R45, R6 ;  /* 0x000000062d06723e */ /* 0x000fe400000010ff */
[----:B------:R-:W-:Y:S02]  /*52c0*/  F2FP.BF16.F32.PACK_AB R11, R27, R36 ;  /* 0x000000241b0b723e */ /* 0x000fe400000010ff */
[----:B------:R-:W-:-:S02]  /*52d0*/  FMNMX.NAN R21, |R4|, |R12|, !PT ;  /* 0x4000000c04157209 */ /* 0x000fc40007820200 */
[----:B------:R-:W-:Y:S02]  /*52e0*/  F2FP.BF16.F32.PACK_AB R4, R4, R87 ;  /* 0x000000570404723e */ /* 0x000fe400000010ff */
[----:B------:R-:W-:Y:S02]  /*52f0*/  F2FP.BF16.F32.PACK_AB R9, R51, R34 ;  /* 0x000000223309723e */ /* 0x000fe400000010ff */
[----:B------:R-:W-:Y:S01]  /*5300*/  F2FP.BF16.F32.PACK_AB R8, R49, R32 ;  /* 0x000000203108723e */ /* 0x000fe200000010ff */
[----:B------:R1:W-:Y:S01]  /*5310*/  STS.128 [R16], R4 ;  /* 0x0000000410007388 */ /* 0x0003e20000000c00 */
[-C--:B------:R-:W-:Y:S02]  /*5320*/  F2FP.BF16.F32.PACK_AB R12, R12, R103.reuse ;  /* 0x000000670c0c723e */ /* 0x080fe400000010ff */
[----:B------:R-:W-:Y:S01]  /*5330*/  FMNMX.NAN R87, |R87|, |R103|, !PT ;  /* 0x4000006757577209 */ /* 0x000fe20007820200 */
[----:B------:R1:W-:Y:S01]  /*5340*/  STS.128 [R17], R8 ;  /* 0x0000000811007388 */ /* 0x0003e20000000c00 */
[----:B------:R-:W-:-:S02]  /*5350*/  FMNMX3.NAN R26, |R85|, |R36|, R26, !PT ;  /* 0x40000024551a7276 */ /* 0x000fc4000782021a */
[----:B------:R-:W-:Y:S01]  /*5360*/  FMNMX3.NAN R81, |R81|, |R34|, R30, !PT ;  /* 0x4000002251517276 */ /* 0x000fe2000782021e */
[----:B------:R1:W-:Y:S01]  /*5370*/  STS.128 [R18], R12 ;  /* 0x0000000c12007388 */ /* 0x0003e20000000c00 */
[----:B------:R-:W-:Y:S02]  /*5380*/  FMNMX3.NAN R21, |R20|, |R49|, R21, !PT ;  /* 0x4000003114157276 */ /* 0x000fe40007820215 */
[----:B------:R-:W-:Y:S01]  /*5390*/  FMNMX3.NAN R28, |R83|, |R38|, R28, !PT ;  /* 0x40000026531c7276 */ /* 0x000fe2000782021c */
[----:B------:R2:W-:Y:S06]  /*53a0*/  MEMBAR.ALL.CTA ;  /* 0x0000000000007992 */ /* 0x0005ec0000008000 */
[----:B--2---:R-:W2:Y:S01]  /*53b0*/  FENCE.VIEW.ASYNC.S ;  /* 0x00000000000073c6 */ /* 0x004ea20000000000 */
[----:B------:R-:W-:-:S02]  /*53c0*/  FMNMX3.NAN R87, |R79|, |R32|, R87, !PT ;  /* 0x400000204f577276 */ /* 0x000fc40007820257 */
[----:B------:R-:W-:Y:S02]  /*53d0*/  FMNMX.NAN R26, R26, R81, !PT ;  /* 0x000000511a1a7209 */ /* 0x000fe40007820000 */
[----:B------:R-:W-:Y:S02]  /*53e0*/  FMNMX3.NAN R19, R21, R22, R19, !PT ;  /* 0x0000001615137276 */ /* 0x000fe40007820013 */
[----:B------:R-:W-:-:S04]  /*53f0*/  FMNMX3.NAN R26, R87, R28, R26, !PT ;  /* 0x0000001c571a7276 */ /* 0x000fc8000782001a */
[----:B------:R-:W-:-:S04]  /*5400*/  FMNMX3.NAN R19, R26, R19, RZ, !PT ;  /* 0x000000131a137276 */ /* 0x000fc800078200ff */
[----:B------:R-:W-:Y:S01]  /*5410*/  FMNMX R76, R19, R76, !PT ;  /* 0x0000004c134c7209 */ /* 0x000fe20007800000 */
[----:B--2---:R-:W-:Y:S06]  /*5420*/  BAR.SYNC.DEFER_BLOCKING 0x2, 0x80 ;  /* 0x0082000000007b1d */ /* 0x004fec0000010000 */
[----:B------:R-:W-:Y:S05]  /*5430*/  @P2 BRA `(.L_x_71) ;  /* 0x0000000000442947 */ /* 0x000fea0003800000 */
[----:B------:R-:W-:Y:S01]  /*5440*/  IMAD R78, R53, 0x4, R78 ;  /* 0x00000004354e7824 */ /* 0x000fe200078e024e */
[----:B------:R-:W-:Y:S01]  /*5450*/  UIADD3 UR12, UP0, UPT, UR10, 0x2c0, URZ ;  /* 0x000002c00a0c7890 */ /* 0x000fe2000ff1e0ff */
[----:B------:R-:W-:Y:S02]  /*5460*/  PLOP3.LUT P0, PT, PT, PT, PT, 0x80, 0x8 ;  /* 0x000000000008781c */ /* 0x000fe40003f0f070 */
[----:B-1----:R-:W-:Y:S01]  /*5470*/  IADD3 R4, PT, PT, R3, 0x4400, RZ ;  /* 0x0000440003047810 */ /* 0x002fe20007ffe0ff */
[----:B------:R-:W-:Y:S01]  /*5480*/  IMAD.SHL.U32 R78, R78, 0x10, RZ ;  /* 0x000000104e4e7824 */ /* 0x000fe200078e00ff */
[----:B------:R-:W-:-:S12]  /*5490*/  UIADD3.X UR13, UPT, UPT, URZ, UR11, URZ, UP0, !UPT ;  /* 0x0000000bff0d7290 */ /* 0x000fd800087fe4ff */
.L_x_72:
        /* <DEDUP_REMOVED lines=10> */
[----:B------:R0:W-:Y:S02]  /*5540*/  UTMACMDFLUSH ;  /* 0x00000000000079b7 */ /* 0x0001e40000000000 */
.L_x_71:
[----:B------:R-:W-:Y:S01]  /*5550*/  BAR.SYNC.DEFER_BLOCKING 0x2, 0x80 ;  /* 0x0082000000007b1d */ /* 0x000fe20000010000 */
[----:B------:R-:W-:Y:S01]  /*5560*/  HFMA2 R78, -RZ, RZ, 0, 1.1920928955078125e-07 ;  /* 0x00000002ff4e7431 */ /* 0x000fe200000001ff */
[----:B------:R-:W-:-:S04]  /*5570*/  PLOP3.LUT P0, PT, PT, PT, PT, 0x8, 0x80 ;  /* 0x000000000080781c */ /* 0x000fc80003f0e170 */
[----:B------:R-:W-:Y:S09]  /*5580*/  @P3 BRA `(.L_x_73) ;  /* 0xffffffe400183947 */ /* 0x000ff2000383ffff */
[----:B------:R-:W-:Y:S01]  /*5590*/  ELECT P0, URZ, PT ;  /* 0x0000000000ff782f */ /* 0x000fe20003800000 */
[----:B-1----:R-:W-:Y:S01]  /*55a0*/  IMAD R5, R64, 0x8, R3 ;  /* 0x0000000840057824 */ /* 0x002fe200078e0203 */
[----:B------:R-:W-:Y:S11]  /*55b0*/  BSSY B0, `(.L_x_74) ;  /* 0x000000a000007945 */ /* 0x000ff60003800000 */
[----:B------:R-:W-:Y:S01]  /*55c0*/  @P0 VIADD R6, R55, 0x80 ;  /* 0x0000008037060836 */ /* 0x000fe20000000000 */
[----:B------:R-:W-:-:S02]  /*55d0*/  @P0 MOV R4, 0x1 ;  /* 0x0000000100040802 */ /* 0x000fc40000000f00 */
[----:B------:R-:W-:Y:S02]  /*55e0*/  LEA R55, R64, R3, 0x4 ;  /* 0x0000000340377211 */ /* 0x000fe400078e20ff */
[----:B------:R-:W-:Y:S01]  /*55f0*/  @P0 PRMT R7, R57, 0x654, R6 ;  /* 0x0000065439070816 */ /* 0x000fe20000000006 */
[----:B------:R-:W-:-:S03]  /*5600*/  IMAD.U32 R6, R61, -0x80000000, RZ ;  /* 0x800000003d067824 */ /* 0x000fc600078e00ff */
[----:B------:R1:W-:Y:S01]  /*5610*/  @P0 SYNCS.ARRIVE.TRANS64.RED.ART0 RZ, [R7+URZ], R4 ;  /* 0x0000000407ff09a7 */ /* 0x0003e200085004ff */
[----:B------:R-:W-:Y:S01]  /*5620*/  ISETP.NE.AND P0, PT, R58, RZ, PT ;  /* 0x000000ff3a00720c */ /* 0x000fe20003f05270 */
[----:B------:R-:W2:Y:S02]  /*5630*/  SYNCS.PHASECHK.TRANS64.TRYWAIT P1, [R5+URZ+0x90], R6 ;  /* 0x00009006050075a7 */ /* 0x000ea400080211ff */
[----:B-12---:R-:W-:Y:S10]  /*5640*/  @!P1 BRA `(.L_x_75) ;  /* 0x0000000c00549947 */ /* 0x006ff40003800000 */
.L_x_111:
[----:B------:R-:W-:Y:S05]  /*5650*/  BSYNC B0 ;  /* 0x0000000000007941 */ /* 0x000fea0003800000 */
.L_x_74:
[----:B------:R-:W2:Y:S01]  /*5660*/  LDS.128 R52, [R55+0x33c10] ;  /* 0x033c100037347984 */ /* 0x000ea20000000c00 */
[----:B------:R-:W-:Y:S01]  /*5670*/  CREDUX.MAXABS.F32.NAN UR4, R76 ;  /* 0x000000004c0472cc */ /* 0x000fe20000006400 */
[----:B-1----:R-:W-:Y:S01]  /*5680*/  @!P0 IMAD R7, R65, 0x4, R3 ;  /* 0x0000000441078824 */ /* 0x002fe200078e0203 */
[----:B------:R-:W-:Y:S01]  /*5690*/  BSSY.RECONVERGENT B0, `(.L_x_76) ;  /* 0x0000014000007945 */ /* 0x000fe20003800200 */
[----:B------:R1:W-:Y:S06]  /*56a0*/  MEMBAR.ALL.CTA ;  /* 0x0000000000007992 */ /* 0x0003ec0000008000 */
[----:B-1----:R-:W1:Y:S01]  /*56b0*/  FENCE.VIEW.ASYNC.S ;  /* 0x00000000000073c6 */ /* 0x002e620000000000 */
[----:B------:R-:W-:Y:S01]  /*56c0*/  IADD3 R62, PT, PT, R62, 0x1, RZ ;  /* 0x000000013e3e7810 */ /* 0x000fe20007ffe0ff */
[----:B------:R-:W-:-:S02]  /*56d0*/  VIADD R64, R64, 0x1 ;  /* 0x0000000140407836 */ /* 0x000fc40000000000 */
[----:B------:R-:W-:Y:S01]  /*56e0*/  IMAD.U32 R4, RZ, RZ, UR4 ;  /* 0x00000004ff047e24 */ /* 0x000fe2000f8e00ff */
[----:B-1----:R1:W-:Y:S04]  /*56f0*/  SYNCS.ARRIVE.TRANS64.ART0 RZ, [R5+URZ+0xa0], R0 ;  /* 0x0000a00005ff79a7 */ /* 0x0023e800085000ff */
[----:B------:R1:W-:Y:S01]  /*5700*/  @!P0 STS [R7+0x33c00], R4 ;  /* 0x033c000407008388 */ /* 0x0003e20000000800 */
[----:B------:R-:W-:Y:S01]  /*5710*/  BAR.SYNC.DEFER_BLOCKING 0x2, 0x80 ;  /* 0x0082000000007b1d */ /* 0x000fe20000010000 */
[----:B------:R-:W-:-:S13]  /*5720*/  LOP3.LUT P0, RZ, R65, R58, RZ, 0xfc, !PT ;  /* 0x0000003a41ff7212 */ /* 0x000fda000780fcff */
[----:B------:R-:W-:Y:S05]  /*5730*/  @P0 BRA `(.L_x_77) ;  /* 0x0000000000240947 */ /* 0x000fea0003800000 */
[----:B------:R-:W-:Y:S01]  /*5740*/  IMAD.U32 R2, RZ, RZ, UR7 ;  /* 0x00000007ff027e24 */ /* 0x000fe2000f8e00ff */
[----:B------:R-:W-:Y:S01]  /*5750*/  MOV R3, 0x400 ;  /* 0x0000040000037802 */ /* 0x000fe20000000f00 */
[----:B------:R-:W3:Y:S03]  /*5760*/  LDC.64 R8, c[0x0][0x740] ;  /* 0x0001d000ff087b82 */ /* 0x000ee60000000a00 */
[----:B------:R-:W-:-:S05]  /*5770*/  LEA R3, R2, R3, 0x18 ;  /* 0x0000000302037211 */ /* 0x000fca00078ec0ff */
[----:B-1----:R-:W1:Y:S01]  /*5780*/  LDS.128 R4, [R3+0x33c00] ;  /* 0x033c000003047984 */ /* 0x002e620000000c00 */
[----:B---3--:R-:W-:Y:S01]  /*5790*/  IMAD.WIDE R8, R56, 0x4, R8 ;  /* 0x0000000438087825 */ /* 0x008fe200078e0208 */
[----:B-1----:R-:W-:-:S04]  /*57a0*/  FMNMX3 R4, R4, RZ, R5, !PT ;  /* 0x000000ff04047276 */ /* 0x002fc80007800005 */
[----:B------:R-:W-:-:S05]  /*57b0*/  FMNMX3 R7, R4, R6, R7, !PT ;  /* 0x0000000604077276 */ /* 0x000fca0007800007 */
[----:B------:R3:W-:Y:S02]  /*57c0*/  REDG.E.MAX.S32.STRONG.GPU desc[UR30][R8.64], R7 ;  /* 0x000000070800798e */ /* 0x0007e4000d12e31e */
.L_x_77:
[----:B------:R-:W-:Y:S05]  /*57d0*/  BSYNC.RECONVERGENT B0 ;  /* 0x0000000000007941 */ /* 0x000fea0003800200 */
.L_x_76:
[----:B--2---:R-:W-:Y:S02]  /*57e0*/  ISETP.NE.AND P0, PT, R55, 0x1, PT ;  /* 0x000000013700780c */ /* 0x004fe40003f05270 */
[----:B------:R-:W-:Y:S02]  /*57f0*/  ISETP.NE.AND P1, PT, R64, 0x2, PT ;  /* 0x000000024000780c */ /* 0x000fe40003f25270 */
[----:B------:R-:W-:Y:S02]  /*5800*/  ISETP.NE.AND P2, PT, R62, 0x2, PT ;  /* 0x000000023e00780c */ /* 0x000fe40003f45270 */
[----:B------:R-:W-:Y:S02]  /*5810*/  SEL R6, RZ, 0x1, P1 ;  /* 0x00000001ff067807 */ /* 0x000fe40000800000 */
[----:B-1----:R-:W-:Y:S02]  /*5820*/  SEL R4, RZ, 0x1, P2 ;  /* 0x00000001ff047807 */ /* 0x002fe40001000000 */
[----:B------:R-:W-:-:S02]  /*5830*/  LOP3.LUT R61, R61, R6, RZ, 0x3c, !PT ;  /* 0x000000063d3d7212 */ /* 0x000fc400078e3cff */
[----:B------:R-:W-:Y:S02]  /*5840*/  LOP3.LUT R59, R59, R4, RZ, 0x3c, !PT ;  /* 0x000000043b3b7212 */ /* 0x000fe400078e3cff */
[----:B------:R-:W-:Y:S02]  /*5850*/  SEL R64, R64, RZ, P1 ;  /* 0x000000ff40407207 */ /* 0x000fe40000800000 */
[----:B------:R-:W-:Y:S01]  /*5860*/  SEL R62, R62, RZ, P2 ;  /* 0x000000ff3e3e7207 */ /* 0x000fe20001000000 */
[----:B------:R-:W-:Y:S06]  /*5870*/  @!P0 BRA `(.L_x_78) ;  /* 0xffffffdc007c8947 */ /* 0x000fec000383ffff */
.L_x_66:
[----:B------:R-:W-:-:S13]  /*5880*/  ISETP.NE.AND P0, PT, R65, RZ, PT ;  /* 0x000000ff4100720c */ /* 0x000fda0003f05270 */
[----:B------:R-:W-:Y:S05]  /*5890*/  @P0 BRA `(.L_x_79) ;  /* 0x0000000000200947 */ /* 0x000fea0003800000 */
[----:B------:R-:W4:Y:S01]  /*58a0*/  S2UR UR4, SR_CgaCtaId ;  /* 0x00000000000479c3 */ /* 0x000f220000008800 */
[----:B------:R-:W-:Y:S01]  /*58b0*/  ELECT P1, URZ, PT ;  /* 0x0000000000ff782f */ /* 0x000fe20003820000 */
[----:B------:R-:W-:-:S06]  /*58c0*/  IMAD.MOV.U32 R4, RZ, RZ, 0x1 ;  /* 0x00000001ff047424 */ /* 0x000fcc00078e00ff */
[----:B------:R-:W-:Y:S06]  /*58d0*/  UVIRTCOUNT.DEALLOC.SMPOOL 0x80 ;  /* 0x000000800000784c */ /* 0x000fec0000000000 */
[----:B------:R-:W-:Y:S01]  /*58e0*/  @P1 MOV R5, 0x40 ;  /* 0x0000004000051802 */ /* 0x000fe20000000f00 */
[----:B----4-:R-:W-:-:S05]  /*58f0*/  @P1 IMAD.U32 R2, RZ, RZ, UR4 ;  /* 0x00000004ff021e24 */ /* 0x010fca000f8e00ff */
[----:B------:R-:W-:-:S05]  /*5900*/  @P1 LEA R5, R2, R5, 0x18 ;  /* 0x0000000502051211 */ /* 0x000fca00078ec0ff */
[----:B------:R4:W-:Y:S02]  /*5910*/  @P1 STS.U8 [R5], R4 ;  /* 0x0000000405001388 */ /* 0x0009e40000000000 */
.L_x_79:
[----:B------:R-:W-:Y:S06]  /*5920*/  BAR.SYNC.DEFER_BLOCKING 0x2, 0x80 ;  /* 0x0082000000007b1d */ /* 0x000fec0000010000 */
[----:B------:R-:W-:Y:S05]  /*5930*/  @P0 BRA `(.L_x_80) ;  /* 0x0000000000d80947 */ /* 0x000fea0003800000 */
[----:B----4-:R-:W-:Y:S01]  /*5940*/  VIADD R5, R3, 0xb0 ;  /* 0x000000b003057836 */ /* 0x010fe20000000000 */
[----:B------:R-:W-:Y:S01]  /*5950*/  LOP3.LUT R2, R2, 0x1, RZ, 0x3c, !PT ;  /* 0x0000000102027812 */ /* 0x000fe200078e3cff */
[----:B------:R-:W-:Y:S03]  /*5960*/  BSSY B0, `(.L_x_81) ;  /* 0x0000005000007945 */ /* 0x000fe60003800000 */
[----:B------:R-:W-:-:S04]  /*5970*/  PRMT R5, R2, 0x654, R5 ;  /* 0x0000065402057816 */ /* 0x000fc80000000005 */
[----:B------:R4:W-:Y:S01]  /*5980*/  SYNCS.ARRIVE.TRANS64.RED.ART0 RZ, [R5+URZ], R0 ;  /* 0x0000000005ff79a7 */ /* 0x0009e200085004ff */
[----:B------:R-:W5:Y:S02]  /*5990*/  SYNCS.PHASECHK.TRANS64.TRYWAIT P0, [R3+URZ+0xb0], RZ ;  /* 0x0000b0ff030075a7 */ /* 0x000f6400080011ff */
[----:B----45:R-:W-:Y:S05]  /*59a0*/  @!P0 BRA `(.L_x_82) ;  /* 0x0000000800948947 */ /* 0x030fea0003800000 */
.L_x_112:
[----:B--2---:R-:W-:Y:S05]  /*59b0*/  BSYNC B0 ;  /* 0x0000000000007941 */ /* 0x004fea0003800000 */
.L_x_81:
[----:B------:R-:W2:Y:S01]  /*59c0*/  S2UR UR5, SR_CgaCtaId ;  /* 0x00000000000579c3 */ /* 0x000ea20000008800 */
[----:B------:R-:W-:Y:S01]  /*59d0*/  NOP ;  /* 0x0000000000007918 */ /* 0x000fe20000000000 */
[----:B------:R-:W-:Y:S01]  /*59e0*/  UMOV UR4, 0x50 ;  /* 0x0000005000047882 */ /* 0x000fe20000000000 */
[----:B---3--:R-:W-:Y:S01]  /*59f0*/  LOP3.LUT R7, R63, 0xffff, RZ, 0xc0, !PT ;  /* 0x0000ffff3f077812 */ /* 0x008fe200078ec0ff */
[----:B------:R-:W-:-:S03]  /*5a00*/  IMAD.MOV.U32 R4, RZ, RZ, 0xffff ;  /* 0x0000ffffff047424 */ /* 0x000fc600078e00ff */
[----:B------:R-:W-:-:S05]  /*5a10*/  SHF.R.U32.HI R7, RZ, 0x5, R7 ;  /* 0x00000005ff077819 */ /* 0x000fca0000011607 */
[----:B------:R-:W-:Y:S01]  /*5a20*/  VIADD R5, R7, 0x10 ;  /* 0x0000001007057836 */ /* 0x000fe20000000000 */
[----:B------:R-:W-:-:S04]  /*5a30*/  SHF.L.U32 R7, R4, R7, RZ ;  /* 0x0000000704077219 */ /* 0x000fc800000006ff */
[----:B------:R-:W-:Y:S01]  /*5a40*/  SHF.L.U32 R0, R0, R5, RZ ;  /* 0x0000000500007219 */ /* 0x000fe200000006ff */
[----:B--2---:R-:W-:-:S03]  /*5a50*/  ULEA UR5, UR5, UR4, 0x18 ;  /* 0x0000000405057291 */ /* 0x004fc6000f8ec0ff */
[----:B------:R-:W-:-:S04]  /*5a60*/  LOP3.LUT R7, R0, R7, RZ, 0xfc, !PT ;  /* 0x0000000700077212 */ /* 0x000fc800078efcff */
[C---:B------:R-:W-:Y:S02]  /*5a70*/  LOP3.LUT R5, R7.reuse, 0xffff, RZ, 0xc0, !PT ;  /* 0x0000ffff07057812 */ /* 0x040fe400078ec0ff */
[----:B------:R-:W2:Y:S02]  /*5a80*/  LDS R2, [UR5] ;  /* 0x00000005ff027984 */ /* 0x000ea40008000800 */
[----:B--2---:R-:W-:-:S04]  /*5a90*/  LOP3.LUT R0, R7, 0xffff, R2, 0x80, !PT ;  /* 0x0000ffff07007812 */ /* 0x004fc800078e8002 */
[----:B------:R-:W-:-:S13]  /*5aa0*/  ISETP.NE.AND P0, PT, R0, R5, PT ;  /* 0x000000050000720c */ /* 0x000fda0003f05270 */
[----:B------:R-:W-:Y:S05]  /*5ab0*/  @P0 BRA `(.L_x_83) ;  /* 0x00000000006c0947 */ /* 0x000fea0003800000 */
[----:B------:R-:W-:Y:S02]  /*5ac0*/  SHF.R.U32.HI R0, RZ, 0x10, R2 ;  /* 0x00000010ff007819 */ /* 0x000fe40000011602 */
[----:B------:R-:W-:-:S04]  /*5ad0*/  SHF.R.U32.HI R5, RZ, 0x10, R7 ;  /* 0x00000010ff057819 */ /* 0x000fc80000011607 */
[----:B------:R-:W-:-:S04]  /*5ae0*/  LOP3.LUT R0, R0, R5, RZ, 0xc0, !PT ;  /* 0x0000000500007212 */ /* 0x000fc800078ec0ff */
[----:B------:R-:W-:-:S13]  /*5af0*/  ISETP.NE.AND P0, PT, R0, R5, PT ;  /* 0x000000050000720c */ /* 0x000fda0003f05270 */
[----:B------:R-:W-:Y:S05]  /*5b00*/  @P0 BRA `(.L_x_84) ;  /* 0x00000000004c0947 */ /* 0x000fea0003800000 */
[----:B------:R-:W-:Y:S02]  /*5b10*/  R2UR UR4, R7 ;  /* 0x00000000070472ca */ /* 0x000fe400000e0000 */
[----:B------:R-:W-:Y:S02]  /*5b20*/  ELECT P0, URZ, PT ;  /* 0x0000000000ff782f */ /* 0x000fe40003800000 */
[----:B------:R-:W-:-:S09]  /*5b30*/  PLOP3.LUT P1, PT, PT, PT, PT, 0x8, 0x80 ;  /* 0x000000000080781c */ /* 0x000fd20003f2e170 */
[----:B------:R-:W-:Y:S02]  /*5b40*/  ULOP3.LUT UR4, URZ, UR4, URZ, 0x33, !UPT ;  /* 0x00000004ff047292 */ /* 0x000fe4000f8e33ff */
[----:B------:R-:W-:-:S10]  /*5b50*/  VOTEU.ANY UP0, P0 ;  /* 0x0000000000ff7886 */ /* 0x000fd40000000100 */
.L_x_85:
[----:B------:R-:W-:Y:S01]  /*5b60*/  @P0 ELECT P1, URZ, PT ;  /* 0x0000000000ff082f */ /* 0x000fe20003820000 */
[----:B------:R2:W-:-:S12]  /*5b70*/  @UP0 UTCATOMSWS.AND URZ, UR4 ;  /* 0x0000000400ff09e3 */ /* 0x0005d80008000000 */
[----:B------:R-:W-:Y:S02]  /*5b80*/  @P1 PLOP3.LUT P0, PT, P1, PT, PT, 0x8, 0x80 ;  /* 0x000000000080181c */ /* 0x000fe40000f0e170 */
[----:B------:R-:W-:-:S11]  /*5b90*/  PLOP3.LUT P1, PT, PT, PT, PT, 0x8, 0x80 ;  /* 0x000000000080781c */ /* 0x000fd60003f2e170 */
[----:B--2---:R-:W-:Y:S05]  /*5ba0*/  @P0 BRA.U.ANY `(.L_x_85) ;  /* 0xfffffffd00ec0947 */ /* 0x004fea000393ffff */
[----:B------:R-:W2:Y:S01]  /*5bb0*/  S2R R2, SR_LANEID ;  /* 0x0000000000027919 */ /* 0x000ea20000000000 */
[----:B------:R-:W-:Y:S01]  /*5bc0*/  IMAD.U32 R0, RZ, RZ, UR4 ;  /* 0x00000004ff007e24 */ /* 0x000fe2000f8e00ff */
[----:B------:R-:W-:Y:S02]  /*5bd0*/  VOTEU.ANY UR6, UPT, PT ;  /* 0x0000000000067886 */ /* 0x000fe400038e0100 */
[----:B------:R-:W-:Y:S01]  /*5be0*/  UFLO.U32 UR6, UR6 ;  /* 0x00000006000672bd */ /* 0x000fe200080e0000 */
[----:B------:R-:W3:Y:S05]  /*5bf0*/  REDUX UR4, R0 ;  /* 0x00000000000473c4 */ /* 0x000eea0000000000 */
[----:B--2---:R-:W-:-:S02]  /*5c00*/  ISETP.EQ.U32.AND P0, PT, R2, UR6, PT ;  /* 0x0000000602007c0c */ /* 0x004fc4000bf02070 */
[----:B---3--:R-:W-:-:S11]  /*5c10*/  MOV R2, UR4 ;  /* 0x0000000400027c02 */ /* 0x008fd60008000f00 */
[----:B------:R2:W-:Y:S01]  /*5c20*/  @P0 ATOMS.AND RZ, [UR5], R2 ;  /* 0x00000002ffff098c */ /* 0x0005e2000a800005 */
[----:B------:R-:W-:Y:S05]  /*5c30*/  BRA `(.L_x_86) ;  /* 0x0000000000147947 */ /* 0x000fea0003800000 */
.L_x_84:
[----:B------:R-:W-:Y:S02]  /*5c40*/  MOV R4, 0x5c60 ;  /* 0x00005c6000047802 */ /* 0x000fe40000000f00 */
[----:B-1--4-:R-:W-:Y:S05]  /*5c50*/  CALL.REL.NOINC `($__internal_0_$__cuda_sm10x_tcgen05_guardrail_trap_col_being_dealloced_not_returned_by_alloc) ;  /* 0x0000000400fc7944 */ /* 0x012fea0003c00000 */
[----:B------:R-:W-:Y:S05]  /*5c60*/  BRA `(.L_x_86) ;  /* 0x0000000000087947 */ /* 0x000fea0003800000 */
.L_x_83:
[----:B------:R-:W-:Y:S02]  /*5c70*/  MOV R4, 0x5c90 ;  /* 0x00005c9000047802 */ /* 0x000fe40000000f00 */
[----:B-1--4-:R-:W-:Y:S05]  /*5c80*/  CALL.REL.NOINC `($__internal_2_$__cuda_sm10x_tcgen05_guardrail_trap_unallocated_columns_being_dealloced) ;  /* 0x0000000800087944 */ /* 0x012fea0003c00000 */
.L_x_86:
[----:B------:R-:W-:Y:S01]  /*5c90*/  NOP ;  /* 0x0000000000007918 */ /* 0x000fe20000000000 */
.L_x_80:
[----:B------:R-:W-:Y:S01]  /*5ca0*/  ISETP.NE.AND P0, PT, R65, RZ, PT ;  /* 0x000000ff4100720c */ /* 0x000fe20003f05270 */
[----:B------:R-:W-:-:S04]  /*5cb0*/  DEPBAR.LE SB0, 0x0 ;  /* 0x000080000000791a */ /* 0x000fc80000000000 */
[----:B------:R-:W-:-:S08]  /*5cc0*/  DEPBAR.LE SB0, 0x0 ;  /* 0x000080000000791a */ /* 0x000fd00000000000 */
[----:B------:R-:W-:Y:S05]  /*5cd0*/  @P0 BRA `(.L_x_52) ;  /* 0x0000000000200947 */ /* 0x000fea0003800000 */
[----:B------:R-:W-:Y:S01]  /*5ce0*/  ELECT P0, URZ, PT ;  /* 0x0000000000ff782f */ /* 0x000fe20003800000 */
[----:B------:R-:W-:-:S12]  /*5cf0*/  IMAD.MOV.U32 R0, RZ, RZ, 0x20 ;  /* 0x00000020ff007424 */ /* 0x000fd800078e00ff */
[----:B----4-:R-:W-:-:S04]  /*5d00*/  @P0 IADD3 R4, PT, PT, -R0, 0x100000, RZ ;  /* 0x0010000000040810 */ /* 0x010fc80007ffe1ff */
[C---:B------:R-:W-:Y:S02]  /*5d10*/  @P0 SHF.L.U32 R5, R4.reuse, 0xb, RZ ;  /* 0x0000000b04050819 */ /* 0x040fe400000006ff */
[----:B------:R-:W-:-:S05]  /*5d20*/  @P0 SHF.L.U32 R4, R4, 0x1, RZ ;  /* 0x0000000104040819 */ /* 0x000fca00000006ff */
[----:B------:R4:W-:Y:S04]  /*5d30*/  @P0 STS.64 [R3+URZ+0xb0], R4 ;  /* 0x0000b00403000988 */ /* 0x0009e80008000aff */
[----:B------:R-:W5:Y:S02]  /*5d40*/  FENCE.VIEW.ASYNC.S ;  /* 0x00000000000073c6 */ /* 0x000f640000000000 */
[----:B-----5:R-:W1:Y:S02]  /*5d50*/  SYNCS.CCTL.IVALL ;  /* 0x00000000000079b1 */ /* 0x020e640000000000 */
.L_x_52:
[----:B-1----:R-:W-:Y:S01]  /*5d60*/  NOP ;  /* 0x0000000000007918 */ /* 0x002fe20000000000 */
[----:B--2---:R-:W-:Y:S05]  /*5d70*/  EXIT ;  /* 0x000000000000794d */ /* 0x004fea0003800000 */
.L_x_22:
[----:B------:R-:W-:-:S07]  /*5d80*/  MOV R12, R13 ;  /* 0x0000000d000c7202 */ /* 0x000fce0000000f00 */
.L_x_87:
[----:B---3--:R3:W4:Y:S02]  /*5d90*/  SYNCS.PHASECHK.TRANS64.TRYWAIT P0, [R8+URZ+0xa0], R13 ;  /* 0x0000a00d080075a7 */ /* 0x00872400080011ff */
[----:B----4-:R-:W-:Y:S05]  /*5da0*/  @!P0 NANOSLEEP.SYNCS 0x989680 ;  /* 0x009896800000895d */ /* 0x010fea0003900000 */
[----:B------:R-:W4:Y:S02]  /*5db0*/  @!P0 SYNCS.PHASECHK.TRANS64 P0, [R8+URZ+0xa0], R13 ;  /* 0x0000a00d080085a7 */ /* 0x000f2400080010ff */
[----:B----4-:R-:W-:Y:S05]  /*5dc0*/  @!P0 BRA `(.L_x_87) ;  /* 0xfffffffc00f08947 */ /* 0x010fea000383ffff */
[----:B------:R-:W-:Y:S05]  /*5dd0*/  BRA `(.L_x_88) ;  /* 0xffffffb000787947 */ /* 0x000fea000383ffff */
.L_x_24:
[----:B------:R-:W-:-:S07]  /*5de0*/  MOV R7, R6 ;  /* 0x0000000600077202 */ /* 0x000fce0000000f00 */
.L_x_89:
[----:B--2---:R2:W3:Y:S02]  /*5df0*/  SYNCS.PHASECHK.TRANS64.TRYWAIT P0, [R3+URZ+0xa0], R7 ;  /* 0x0000a007030075a7 */ /* 0x0044e400080011ff */
[----:B---3--:R-:W-:Y:S05]  /*5e00*/  @!P0 NANOSLEEP.SYNCS 0x989680 ;  /* 0x009896800000895d */ /* 0x008fea0003900000 */
[----:B------:R-:W3:Y:S02]  /*5e10*/  @!P0 SYNCS.PHASECHK.TRANS64 P0, [R3+URZ+0xa0], R7 ;  /* 0x0000a007030085a7 */ /* 0x000ee400080010ff */
[----:B---3--:R-:W-:Y:S05]  /*5e20*/  @!P0 BRA `(.L_x_89) ;  /* 0xfffffffc00f08947 */ /* 0x008fea000383ffff */
[----:B------:R-:W-:Y:S05]  /*5e30*/  BRA `(.L_x_90) ;  /* 0xffffffb4002c7947 */ /* 0x000fea000383ffff */
.L_x_25:
[----:B-1----:R-:W-:-:S07]  /*5e40*/  MOV R11, R10 ;  /* 0x0000000a000b7202 */ /* 0x002fce0000000f00 */
.L_x_91:
[----:B-1----:R1:W2:Y:S02]  /*5e50*/  SYNCS.PHASECHK.TRANS64.TRYWAIT P0, [R8+URZ+0xa0], R11 ;  /* 0x0000a00b080075a7 */ /* 0x0022a400080011ff */
[----:B--2---:R-:W-:Y:S05]  /*5e60*/  @!P0 NANOSLEEP.SYNCS 0x989680 ;  /* 0x009896800000895d */ /* 0x004fea0003900000 */
[----:B------:R-:W2:Y:S02]  /*5e70*/  @!P0 SYNCS.PHASECHK.TRANS64 P0, [R8+URZ+0xa0], R11 ;  /* 0x0000a00b080085a7 */ /* 0x000ea400080010ff */
[----:B--2---:R-:W-:Y:S05]  /*5e80*/  @!P0 BRA `(.L_x_91) ;  /* 0xfffffffc00f08947 */ /* 0x004fea000383ffff */
[----:B------:R-:W-:Y:S05]  /*5e90*/  BRA `(.L_x_17) ;  /* 0xffffffb400607947 */ /* 0x000fea000383ffff */
.L_x_27:
[----:B------:R-:W-:-:S07]  /*5ea0*/  MOV R0, UR34 ;  /* 0x0000002200007c02 */ /* 0x000fce0008000f00 */
.L_x_92:
[----:B---3--:R3:W4:Y:S02]  /*5eb0*/  SYNCS.PHASECHK.TRANS64.TRYWAIT P0, [R0+URZ+0x90], RZ ;  /* 0x000090ff000075a7 */ /* 0x00872400080011ff */
[----:B----4-:R-:W-:Y:S05]  /*5ec0*/  @!P0 NANOSLEEP.SYNCS 0x989680 ;  /* 0x009896800000895d */ /* 0x010fea0003900000 */
[----:B------:R-:W4:Y:S02]  /*5ed0*/  @!P0 SYNCS.PHASECHK.TRANS64 P0, [R0+URZ+0x90], RZ ;  /* 0x000090ff000085a7 */ /* 0x000f2400080010ff */
[----:B----4-:R-:W-:Y:S05]  /*5ee0*/  @!P0 BRA `(.L_x_92) ;  /* 0xfffffffc00f08947 */ /* 0x010fea000383ffff */
[----:B------:R-:W-:Y:S05]  /*5ef0*/  BRA `(.L_x_93) ;  /* 0xffffffb4006c7947 */ /* 0x000fea000383ffff */
.L_x_30:
[----:B------:R-:W-:Y:S02]  /*5f00*/  MOV R4, UR4 ;  /* 0x0000000400047c02 */ /* 0x000fe40008000f00 */
[----:B------:R-:W-:Y:S02]  /*5f10*/  MOV R5, UR4 ;  /* 0x0000000400057c02 */ /* 0x000fe40008000f00 */
[----:B------:R-:W-:-:S07]  /*5f20*/  MOV R0, UR5 ;  /* 0x0000000500007c02 */ /* 0x000fce0008000f00 */
.L_x_94:
[----:B-1----:R1:W3:Y:S02]  /*5f30*/  SYNCS.PHASECHK.TRANS64.TRYWAIT P0, [R0+URZ+0x38], R5 ;  /* 0x00003805000075a7 */ /* 0x0022e400080011ff */
[----:B---3--:R-:W-:Y:S05]  /*5f40*/  @!P0 NANOSLEEP.SYNCS 0x989680 ;  /* 0x009896800000895d */ /* 0x008fea0003900000 */
[----:B------:R-:W3:Y:S02]  /*5f50*/  @!P0 SYNCS.PHASECHK.TRANS64 P0, [R0+URZ+0x38], R5 ;  /* 0x00003805000085a7 */ /* 0x000ee400080010ff */
[----:B---3--:R-:W-:Y:S05]  /*5f60*/  @!P0 BRA `(.L_x_94) ;  /* 0xfffffffc00f08947 */ /* 0x008fea000383ffff */
[----:B------:R-:W-:Y:S05]  /*5f70*/  BRA `(.L_x_29) ;  /* 0xffffffb800247947 */ /* 0x000fea000383ffff */
.L_x_33:
[----:B------:R-:W-:-:S07]  /*5f80*/  MOV R5, R4 ;  /* 0x0000000400057202 */ /* 0x000fce0000000f00 */
.L_x_95:
[----:B---3--:R3:W4:Y:S02]  /*5f90*/  SYNCS.PHASECHK.TRANS64.TRYWAIT P0, [R3+URZ+0x90], R5 ;  /* 0x00009005030075a7 */ /* 0x00872400080011ff */
[----:B----4-:R-:W-:Y:S05]  /*5fa0*/  @!P0 NANOSLEEP.SYNCS 0x989680 ;  /* 0x009896800000895d */ /* 0x010fea0003900000 */
[----:B------:R-:W4:Y:S02]  /*5fb0*/  @!P0 SYNCS.PHASECHK.TRANS64 P0, [R3+URZ+0x90], R5 ;  /* 0x00009005030085a7 */ /* 0x000f2400080010ff */
[----:B----4-:R-:W-:Y:S05]  /*5fc0*/  @!P0 BRA `(.L_x_95) ;  /* 0xfffffffc00f08947 */ /* 0x010fea000383ffff */
[----:B------:R-:W-:Y:S05]  /*5fd0*/  BRA `(.L_x_96) ;  /* 0xffffffb800c07947 */ /* 0x000fea000383ffff */
.L_x_35:
[----:B------:R-:W-:Y:S02]  /*5fe0*/  MOV R2, UR4 ;  /* 0x0000000400027c02 */ /* 0x000fe40008000f00 */
[----:B------:R-:W-:Y:S02]  /*5ff0*/  MOV R3, UR4 ;  /* 0x0000000400037c02 */ /* 0x000fe40008000f00 */
[----:B------:R-:W-:-:S07]  /*6000*/  MOV R0, UR5 ;  /* 0x0000000500007c02 */ /* 0x000fce0008000f00 */
.L_x_97:
[----:B-1----:R1:W3:Y:S02]  /*6010*/  SYNCS.PHASECHK.TRANS64.TRYWAIT P0, [R0+URZ+0x38], R3 ;  /* 0x00003803000075a7 */ /* 0x0022e400080011ff */
[----:B---3--:R-:W-:Y:S05]  /*6020*/  @!P0 NANOSLEEP.SYNCS 0x989680 ;  /* 0x009896800000895d */ /* 0x008fea0003900000 */
[----:B------:R-:W3:Y:S02]  /*6030*/  @!P0 SYNCS.PHASECHK.TRANS64 P0, [R0+URZ+0x38], R3 ;  /* 0x00003803000085a7 */ /* 0x000ee400080010ff */
[----:B---3--:R-:W-:Y:S05]  /*6040*/  @!P0 BRA `(.L_x_97) ;  /* 0xfffffffc00f08947 */ /* 0x008fea000383ffff */
[----:B------:R-:W-:Y:S05]  /*6050*/  BRA `(.L_x_98) ;  /* 0xffffffbc00587947 */ /* 0x000fea000383ffff */
.L_x_37:
[----:B------:R-:W-:-:S07]  /*6060*/  MOV R2, UR12 ;  /* 0x0000000c00027c02 */ /* 0x000fce0008000f00 */
.L_x_99:
[----:B-1----:R1:W3:Y:S02]  /*6070*/  SYNCS.PHASECHK.TRANS64.TRYWAIT P0, [R2+URZ+0x90], RZ ;  /* 0x000090ff020075a7 */ /* 0x0022e400080011ff */
[----:B---3--:R-:W-:Y:S05]  /*6080*/  @!P0 NANOSLEEP.SYNCS 0x989680 ;  /* 0x009896800000895d */ /* 0x008fea0003900000 */
[----:B------:R-:W3:Y:S02]  /*6090*/  @!P0 SYNCS.PHASECHK.TRANS64 P0, [R2+URZ+0x90], RZ ;  /* 0x000090ff020085a7 */ /* 0x000ee400080010ff */
[----:B---3--:R-:W-:Y:S05]  /*60a0*/  @!P0 BRA `(.L_x_99) ;  /* 0xfffffffc00f08947 */ /* 0x008fea000383ffff */
[----:B------:R-:W-:Y:S05]  /*60b0*/  BRA `(.L_x_100) ;  /* 0xffffffbc00787947 */ /* 0x000fea000383ffff */
.L_x_40:
[----:B------:R-:W-:Y:S02]  /*60c0*/  MOV R2, UR13 ;  /* 0x0000000d00027c02 */ /* 0x000fe40008000f00 */
[----:B------:R-:W-:Y:S02]  /*60d0*/  MOV R3, UR13 ;  /* 0x0000000d00037c02 */ /* 0x000fe40008000f00 */
[----:B------:R-:W-:-:S07]  /*60e0*/  MOV R0, UR17 ;  /* 0x0000001100007c02 */ /* 0x000fce0008000f00 */
.L_x_101:
[----:B-1----:R1:W3:Y:S02]  /*60f0*/  SYNCS.PHASECHK.TRANS64.TRYWAIT P0, [R0+URZ+0x80], R3 ;  /* 0x00008003000075a7 */ /* 0x0022e400080011ff */
[----:B---3--:R-:W-:Y:S05]  /*6100*/  @!P0 NANOSLEEP.SYNCS 0x989680 ;  /* 0x009896800000895d */ /* 0x008fea0003900000 */
[----:B------:R-:W3:Y:S02]  /*6110*/  @!P0 SYNCS.PHASECHK.TRANS64 P0, [R0+URZ+0x80], R3 ;  /* 0x00008003000085a7 */ /* 0x000ee400080010ff */
[----:B---3--:R-:W-:Y:S05]  /*6120*/  @!P0 BRA `(.L_x_101) ;  /* 0xfffffffc00f08947 */ /* 0x008fea000383ffff */
[----:B------:R-:W-:Y:S05]  /*6130*/  BRA `(.L_x_39) ;  /* 0xffffffc000d07947 */ /* 0x000fea000383ffff */
.L_x_43:
[----:B------:R-:W-:Y:S02]  /*6140*/  MOV R2, UR25 ;  /* 0x0000001900027c02 */ /* 0x000fe40008000f00 */
[----:B------:R-:W-:Y:S02]  /*6150*/  MOV R3, UR25 ;  /* 0x0000001900037c02 */ /* 0x000fe40008000f00 */
[----:B------:R-:W-:Y:S07]  /*6160*/  MOV R0, UR13 ;  /* 0x0000000d00007c02 */ /* 0x000fee0008000f00 */
.L_x_102:
[----:B-1----:R1:W3:Y:S02]  /*6170*/  SYNCS.PHASECHK.TRANS64.TRYWAIT P0, [R0+URZ], R3 ;  /* 0x00000003000075a7 */ /* 0x0022e400080011ff */
[----:B---3--:R-:W-:Y:S05]  /*6180*/  @!P0 NANOSLEEP.SYNCS 0x989680 ;  /* 0x009896800000895d */ /* 0x008fea0003900000 */
[----:B------:R-:W3:Y:S02]  /*6190*/  @!P0 SYNCS.PHASECHK.TRANS64 P0, [R0+URZ], R3 ;  /* 0x00000003000085a7 */ /* 0x000ee400080010ff */
[----:B---3--:R-:W-:Y:S05]  /*61a0*/  @!P0 BRA `(.L_x_102) ;  /* 0xfffffffc00f08947 */ /* 0x008fea000383ffff */
[----:B------:R-:W-:Y:S05]  /*61b0*/  BRA `(.L_x_42) ;  /* 0xffffffc400347947 */ /* 0x000fea000383ffff */
.L_x_46:
[-C--:B------:R-:W-:Y:S02]  /*61c0*/  MOV R6, R3.reuse ;  /* 0x0000000300067202 */ /* 0x080fe40000000f00 */
[----:B------:R-:W-:-:S07]  /*61d0*/  MOV R7, R3 ;  /* 0x0000000300077202 */ /* 0x000fce0000000f00 */
.L_x_103:
[----:B----4-:R4:W3:Y:S02]  /*61e0*/  SYNCS.PHASECHK.TRANS64.TRYWAIT P0, [R2+URZ+0x90], R7 ;  /* 0x00009007020075a7 */ /* 0x0108e400080011ff */
[----:B---3--:R-:W-:Y:S05]  /*61f0*/  @!P0 NANOSLEEP.SYNCS 0x989680 ;  /* 0x009896800000895d */ /* 0x008fea0003900000 */
[----:B------:R-:W3:Y:S02]  /*6200*/  @!P0 SYNCS.PHASECHK.TRANS64 P0, [R2+URZ+0x90], R7 ;  /* 0x00009007020085a7 */ /* 0x000ee400080010ff */
[----:B---3--:R-:W-:Y:S05]  /*6210*/  @!P0 BRA `(.L_x_103) ;  /* 0xfffffffc00f08947 */ /* 0x008fea000383ffff */
[----:B------:R-:W-:Y:S05]  /*6220*/  BRA `(.L_x_104) ;  /* 0xffffffc400d07947 */ /* 0x000fea000383ffff */
.L_x_61:
[----:B------:R-:W-:-:S07]  /*6230*/  MOV R15, R14 ;  /* 0x0000000e000f7202 */ /* 0x000fce0000000f00 */
.L_x_105:
[----:B-1----:R1:W3:Y:S02]  /*6240*/  SYNCS.PHASECHK.TRANS64.TRYWAIT P0, [R3+URZ], R15 ;  /* 0x0000000f030075a7 */ /* 0x0022e400080011ff */
[----:B---3--:R-:W-:Y:S05]  /*6250*/  @!P0 NANOSLEEP.SYNCS 0x989680 ;  /* 0x009896800000895d */ /* 0x008fea0003900000 */
[----:B------:R-:W3:Y:S02]  /*6260*/  @!P0 SYNCS.PHASECHK.TRANS64 P0, [R3+URZ], R15 ;  /* 0x0000000f030085a7 */ /* 0x000ee400080010ff */
[----:B---3--:R-:W-:Y:S05]  /*6270*/  @!P0 BRA `(.L_x_105) ;  /* 0xfffffffc00f08947 */ /* 0x008fea000383ffff */
[----:B------:R-:W-:Y:S05]  /*6280*/  BRA `(.L_x_60) ;  /* 0xffffffcc00a47947 */ /* 0x000fea000383ffff */
.L_x_64:
[----:B------:R-:W-:-:S07]  /*6290*/  MOV R9, R8 ;  /* 0x0000000800097202 */ /* 0x000fce0000000f00 */
.L_x_106:
[----:B-1----:R1:W3:Y:S02]  /*62a0*/  SYNCS.PHASECHK.TRANS64.TRYWAIT P0, [R3+URZ], R9 ;  /* 0x00000009030075a7 */ /* 0x0022e400080011ff */
[----:B---3--:R-:W-:Y:S05]  /*62b0*/  @!P0 NANOSLEEP.SYNCS 0x989680 ;  /* 0x009896800000895d */ /* 0x008fea0003900000 */
[----:B------:R-:W3:Y:S02]  /*62c0*/  @!P0 SYNCS.PHASECHK.TRANS64 P0, [R3+URZ], R9 ;  /* 0x00000009030085a7 */ /* 0x000ee400080010ff */
[----:B---3--:R-:W-:Y:S05]  /*62d0*/  @!P0 BRA `(.L_x_106) ;  /* 0xfffffffc00f08947 */ /* 0x008fea000383ffff */
[----:B------:R-:W-:Y:S05]  /*62e0*/  BRA `(.L_x_63) ;  /* 0xffffffd0000c7947 */ /* 0x000fea000383ffff */
.L_x_65:
[----:B-1----:R1:W3:Y:S02]  /*62f0*/  SYNCS.PHASECHK.TRANS64.TRYWAIT P0, [R3+URZ+0x90], RZ ;  /* 0x000090ff030075a7 */ /* 0x0022e400080011ff */
[----:B---3--:R-:W-:Y:S05]  /*6300*/  @!P0 NANOSLEEP.SYNCS 0x989680 ;  /* 0x009896800000895d */ /* 0x008fea0003900000 */
[----:B------:R-:W3:Y:S02]  /*6310*/  @!P0 SYNCS.PHASECHK.TRANS64 P0, [R3+URZ+0x90], RZ ;  /* 0x000090ff030085a7 */ /* 0x000ee400080010ff */
[----:B---3--:R-:W-:Y:S05]  /*6320*/  @!P0 BRA `(.L_x_65) ;  /* 0xfffffffc00f08947 */ /* 0x008fea000383ffff */
[----:B------:R-:W-:Y:S05]  /*6330*/  BRA `(.L_x_107) ;  /* 0xffffffd000707947 */ /* 0x000fea000383ffff */
.L_x_67:
[----:B------:R-:W-:-:S07]  /*6340*/  MOV R5, R4 ;  /* 0x0000000400057202 */ /* 0x000fce0000000f00 */
.L_x_108:
[----:B--2---:R2:W3:Y:S02]  /*6350*/  SYNCS.PHASECHK.TRANS64.TRYWAIT P0, [R55+URZ+0x70], R5 ;  /* 0x00007005370075a7 */ /* 0x0044e400080011ff */
[----:B---3--:R-:W-:Y:S05]  /*6360*/  @!P0 NANOSLEEP.SYNCS 0x989680 ;  /* 0x009896800000895d */ /* 0x008fea0003900000 */
[----:B------:R-:W3:Y:S02]  /*6370*/  @!P0 SYNCS.PHASECHK.TRANS64 P0, [R55+URZ+0x70], R5 ;  /* 0x00007005370085a7 */ /* 0x000ee400080010ff */
[----:B---3--:R-:W-:Y:S05]  /*6380*/  @!P0 BRA `(.L_x_108) ;  /* 0xfffffffc00f08947 */ /* 0x008fea000383ffff */
[----:B------:R-:W-:Y:S05]  /*6390*/  BRA `(.L_x_109) ;  /* 0xffffffd400747947 */ /* 0x000fea000383ffff */
.L_x_75:
[----:B------:R-:W-:-:S07]  /*63a0*/  MOV R7, R6 ;  /* 0x0000000600077202 */ /* 0x000fce0000000f00 */
.L_x_110:
[----:B-1----:R1:W2:Y:S02]  /*63b0*/  SYNCS.PHASECHK.TRANS64.TRYWAIT P1, [R5+URZ+0x90], R7 ;  /* 0x00009007050075a7 */ /* 0x0022a400080211ff */
[----:B--2---:R-:W-:Y:S05]  /*63c0*/  @!P1 NANOSLEEP.SYNCS 0x989680 ;  /* 0x009896800000995d */ /* 0x004fea0003900000 */
[----:B------:R-:W2:Y:S02]  /*63d0*/  @!P1 SYNCS.PHASECHK.TRANS64 P1, [R5+URZ+0x90], R7 ;  /* 0x00009007050095a7 */ /* 0x000ea400080210ff */
[----:B--2---:R-:W-:Y:S05]  /*63e0*/  @!P1 BRA `(.L_x_110) ;  /* 0xfffffffc00f09947 */ /* 0x004fea000383ffff */
[----:B------:R-:W-:Y:S05]  /*63f0*/  BRA `(.L_x_111) ;  /* 0xfffffff000947947 */ /* 0x000fea000383ffff */
.L_x_82:
[----:B----4-:R4:W1:Y:S02]  /*6400*/  SYNCS.PHASECHK.TRANS64.TRYWAIT P0, [R3+URZ+0xb0], RZ ;  /* 0x0000b0ff030075a7 */ /* 0x01086400080011ff */
[----:B-1----:R-:W-:Y:S05]  /*6410*/  @!P0 NANOSLEEP.SYNCS 0x989680 ;  /* 0x009896800000895d */ /* 0x002fea0003900000 */
[----:B------:R-:W1:Y:S02]  /*6420*/  @!P0 SYNCS.PHASECHK.TRANS64 P0, [R3+URZ+0xb0], RZ ;  /* 0x0000b0ff030085a7 */ /* 0x000e6400080010ff */
[----:B-1----:R-:W-:Y:S05]  /*6430*/  @!P0 BRA `(.L_x_82) ;  /* 0xfffffffc00f08947 */ /* 0x002fea000383ffff */
[----:B------:R-:W-:Y:S05]  /*6440*/  BRA `(.L_x_112) ;  /* 0xfffffff400587947 */ /* 0x000fea000383ffff */
        .weak           $__internal_0_$__cuda_sm10x_tcgen05_guardrail_trap_col_being_dealloced_not_returned_by_alloc
        .type           $__internal_0_$__cuda_sm10x_tcgen05_guardrail_trap_col_being_dealloced_not_returned_by_alloc,@function
        .size           $__internal_0_$__cuda_sm10x_tcgen05_guardrail_trap_col_being_dealloced_not_returned_by_alloc,($__internal_1_$__cuda_sm10x_tcgen05_guardrail_trap_phase_invalid_during_alloc - $__internal_0_$__cuda_sm10x_tcgen05_guardrail_trap_col_being_dealloced_not_returned_by_alloc)
$__internal_0_$__cuda_sm10x_tcgen05_guardrail_trap_col_being_dealloced_not_returned_by_alloc:
[----:B------:R-:W-:Y:S05]  /*6450*/  BPT.TRAP 0x1 ;  /* 0x000000040000795c */ /* 0x000fea0000300000 */
[----:B------:R-:W-:-:S04]  /*6460*/  HFMA2 R5, -RZ, RZ, 0, 0 ;  /* 0x00000000ff057431 */ /* 0x000fc800000001ff */
[----:B------:R-:W-:Y:S05]  /*6470*/  RET.REL.NODEC R4 `(kernel_cutlass_kernel_cudnngrouped_gemmgrouped_gemm_swiglugrouped_gemm_swiglu_quantBlockScaledContiguousGroupedGemmKernel_object_at__TiledMMA_ThrLayoutVMNK21111000_PermutationMNK____MMAAt_0) ;  /* 0xffffff9804e07950 */ /* 0x000fea0003c3ffff */
        .weak           $__internal_1_$__cuda_sm10x_tcgen05_guardrail_trap_phase_invalid_during_alloc
        .type           $__internal_1_$__cuda_sm10x_tcgen05_guardrail_trap_phase_invalid_during_alloc,@function
        .size           $__internal_1_$__cuda_sm10x_tcgen05_guardrail_trap_phase_invalid_during_alloc,($__internal_2_$__cuda_sm10x_tcgen05_guardrail_trap_unallocated_columns_being_dealloced - $__internal_1_$__cuda_sm10x_tcgen05_guardrail_trap_phase_invalid_during_alloc)
$__internal_1_$__cuda_sm10x_tcgen05_guardrail_trap_phase_invalid_during_alloc:
[----:B------:R-:W-:Y:S05]  /*6480*/  BPT.TRAP 0x1 ;  /* 0x000000040000795c */ /* 0x000fea0000300000 */
[----:B------:R-:W-:-:S04]  /*6490*/  MOV R3, 0x0 ;  /* 0x0000000000037802 */ /* 0x000fc80000000f00 */
[----:B------:R-:W-:Y:S05]  /*64a0*/  RET.REL.NODEC R2 `(kernel_cutlass_kernel_cudnngrouped_gemmgrouped_gemm_swiglugrouped_gemm_swiglu_quantBlockScaledContiguousGroupedGemmKernel_object_at__TiledMMA_ThrLayoutVMNK21111000_PermutationMNK____MMAAt_0) ;  /* 0xffffff9802d47950 */ /* 0x000fea0003c3ffff */
        .weak           $__internal_2_$__cuda_sm10x_tcgen05_guardrail_trap_unallocated_columns_being_dealloced
        .type           $__internal_2_$__cuda_sm10x_tcgen05_guardrail_trap_unallocated_columns_being_dealloced,@function
        .size           $__internal_2_$__cuda_sm10x_tcgen05_guardrail_trap_unallocated_columns_being_dealloced,(.L_x_116 - $__internal_2_$__cuda_sm10x_tcgen05_guardrail_trap_unallocated_columns_being_dealloced)
$__internal_2_$__cuda_sm10x_tcgen05_guardrail_trap_unallocated_columns_being_dealloced:
[----:B------:R-:W-:Y:S05]  /*64b0*/  BPT.TRAP 0x1 ;  /* 0x000000040000795c */ /* 0x000fea0000300000 */
[----:B------:R-:W-:-:S04]  /*64c0*/  HFMA2 R5, -RZ, RZ, 0, 0 ;  /* 0x00000000ff057431 */ /* 0x000fc800000001ff */
[----:B------:R-:W-:Y:S05]  /*64d0*/  RET.REL.NODEC R4 `(kernel_cutlass_kernel_cudnngrouped_gemmgrouped_gemm_swiglugrouped_gemm_swiglu_quantBlockScaledContiguousGroupedGemmKernel_object_at__TiledMMA_ThrLayoutVMNK21111000_PermutationMNK____MMAAt_0) ;  /* 0xffffff9804c87950 */ /* 0x000fea0003c3ffff */
.L_x_113:
[----:B------:R-:W-:-:S00]  /*64e0*/  BRA `(.L_x_113) ;  /* 0xfffffffc00fc7947 */ /* 0x000fc0000383ffff */
[----:B------:R-:W-:-:S00]  /*64f0*/  NOP ;  /* 0x0000000000007918 */ /* 0x000fc00000000000 */
        /* <DEDUP_REMOVED lines=8> */
.L_x_116:


//--------------------- .nv.shared.kernel_cutlass_kernel_cudnngrouped_gemmgrouped_gemm_swiglugrouped_gemm_swiglu_quantBlockScaledContiguousGroupedGemmKernel_object_at__TiledMMA_ThrLayoutVMNK21111000_PermutationMNK____MMAAt_0 --------------------------
	.section	.nv.shared.kernel_cutlass_kernel_cudnngrouped_gemmgrouped_gemm_swiglugrouped_gemm_swiglu_quantBlockScaledContiguousGroupedGemmKernel_object_at__TiledMMA_ThrLayoutVMNK21111000_PermutationMNK____MMAAt_0,"aw",@nobits
	.sectionflags	@""
	.align	1024
	.zero		1024


//--------------------- .nv.shared.reserved.0     --------------------------
	.section	.nv.shared.reserved.0,"aw",@nobits
	.align	8
	.weak		__nv_reservedSMEM_offset_0_alias
	.size		__nv_reservedSMEM_offset_0_alias, 0, 64
	.other		__nv_reservedSMEM_offset_0_alias,@"STO_CUDA_RESERVED_SHARED STV_DEFAULT"
__nv_reservedSMEM_offset_0_alias:
	.zero		0
.nv.shared.reserved.0:
	.zero		64
	.weak		__nv_reservedSMEM_allocation_phase
	.type		__nv_reservedSMEM_allocation_phase,@object
	.size		__nv_reservedSMEM_allocation_phase,(.L_0 - __nv_reservedSMEM_allocation_phase)
__nv_reservedSMEM_allocation_phase:
	.zero		1
.L_0:
	.zero		7
	.weak		__nv_reservedSMEM_devtool_atexit_pc
	.type		__nv_reservedSMEM_devtool_atexit_pc,@object
	.size		__nv_reservedSMEM_devtool_atexit_pc,(__nv_reservedSMEM_allocation_mask - __nv_reservedSMEM_devtool_atexit_pc)
__nv_reservedSMEM_devtool_atexit_pc:
	.zero		8
	.weak		__nv_reservedSMEM_allocation_mask
	.type		__nv_reservedSMEM_allocation_mask,@object
	.size		__nv_reservedSMEM_allocation_mask,(.L_2 - __nv_reservedSMEM_allocation_mask)
__nv_reservedSMEM_allocation_mask:
	.zero		4
.L_2:
	.zero		4
	.weak		__nv_reservedSMEM_tmem_allocation_pipeline_mbarrier
	.type		__nv_reservedSMEM_tmem_allocation_pipeline_mbarrier,@object
	.size		__nv_reservedSMEM_tmem_allocation_pipeline_mbarrier,(__nv_reservedSMEM_tmem_allocation_pipeline_mbarrier_parity - __nv_reservedSMEM_tmem_allocation_pipeline_mbarrier)
__nv_reservedSMEM_tmem_allocation_pipeline_mbarrier:
	.zero		8
	.weak		__nv_reservedSMEM_tmem_allocation_pipeline_mbarrier_parity
	.type		__nv_reservedSMEM_tmem_allocation_pipeline_mbarrier_parity,@object
	.size		__nv_reservedSMEM_tmem_allocation_pipeline_mbarrier_parity,(.L_4 - __nv_reservedSMEM_tmem_allocation_pipeline_mbarrier_parity)
__nv_reservedSMEM_tmem_allocation_pipeline_mbarrier_parity:
	.zero		4
.L_4:


//--------------------- .nv.constant0.kernel_cutlass_kernel_cudnngrouped_gemmgrouped_gemm_swiglugrouped_gemm_swiglu_quantBlockScaledContiguousGroupedGemmKernel_object_at__TiledMMA_ThrLayoutVMNK21111000_PermutationMNK____MMAAt_0 --------------------------
	.section	.nv.constant0.kernel_cutlass_kernel_cudnngrouped_gemmgrouped_gemm_swiglugrouped_gemm_swiglu_quantBlockScaledContiguousGroupedGemmKernel_object_at__TiledMMA_ThrLayoutVMNK21111000_PermutationMNK____MMAAt_0,"a",@progbits
	.sectionflags	@""
	.align	4
.nv.constant0.kernel_cutlass_kernel_cudnngrouped_gemmgrouped_gemm_swiglugrouped_gemm_swiglu_quantBlockScaledContiguousGroupedGemmKernel_object_at__TiledMMA_ThrLayoutVMNK21111000_PermutationMNK____MMAAt_0:
	.zero		1924


//--------------------- SYMBOLS --------------------------

	.type		.nv.reservedSmem.offset0,@object
	.size		.nv.reservedSmem.offset0,0x4
	.type		.nv.reservedSmem.cap,@object
	.size		.nv.reservedSmem.cap,0x4
